	.target	sm_90a

	.elftype	@"ET_EXEC"


//--------------------- .note.nv.tkinfo           --------------------------
	.section	.note.nv.tkinfo,"",@"SHT_NOTE"
	.sectionflags	@"SHF_NOTE_NV_TKINFO"
	.tkinfo
        /*0018*/ 	.word	0x00000002
        /*0030*/ 	.string	""
        /*0030*/ 	.string	"ptxas"
        /*0030*/ 	.string	"Cuda compilation tools, release 13.0, V13.0.88"
        /*0030*/ 	.string	"Build cuda_13.0.r13.0/compiler.36424714_0"
        /*0030*/ 	.string	"-arch sm_90a -m 64 "



//--------------------- .note.nv.cuinfo           --------------------------
	.section	.note.nv.cuinfo,"",@"SHT_NOTE"
	.sectionflags	@"SHF_NOTE_NV_CUINFO"
        /*0018*/ 	.short	0x0002
        /*001a*/ 	.short	0x005a
        /*001c*/ 	.short	0x0082
	.zero		2


//--------------------- .nv.info                  --------------------------
	.section	.nv.info,"",@"SHT_CUDA_INFO"
	.align	4


	//----- nvinfo : EIATTR_REGCOUNT
	.align		4
        /*0000*/ 	.byte	0x04, 0x2f
        /*0002*/ 	.short	(.L_15 - .L_14)
	.align		4
.L_14:
        /*0004*/ 	.word	index@(_ZN7cutlass13device_kernelINS_4gemm6kernel13GemmUniversalIN4cute5tupleIJiiiiEEENS1_10collective13CollectiveMmaINS1_34MainloopSm90TmaGmmaWarpSpecializedILi3ENS5_IJNS4_1CILi2EEENSA_ILi1EEESC_EEENS1_35KernelTmaWarpSpecializedCooperativeEEENS5_IJNSA_ILi512EEENSA_ILi80EEENSA_ILi128EEEEEEaNS5_IJlSC_lEEEaSK_NS4_8TiledMMAINS4_8MMA_AtomIJNS4_4SM904GMMA26MMA_64x16x32_S32S8S8_SS_TNEEEENS4_6LayoutISD_NS5_IJSC_NSA_ILi0EEESS_EEEEENS5_IJNS4_10UnderscoreESV_SV_EEEEENS4_13SM90_TMA_LOADENS4_14ComposedLayoutINS4_7SwizzleILi3ELi4ELi3EEENS4_18smem_ptr_flag_bitsILi8EEENSR_INS5_IJNSA_ILi8EEESI_EEENS5_IJSI_SC_EEEEEEEvNS4_8identityENS4_23SM90_TMA_LOAD_MULTICASTES18_vS19_EENS_8epilogue10collective6detail29Sm90TmaWarpSpecializedAdapterINS1D_15DefaultEpilogueIaSK_SK_NS1C_6thread17LinearCombinationIaLi1EiiLNS1H_9ScaleType4KindE0ELNS_15FloatRoundStyleE2EaEENS1_15EpilogueDefaultEEEEEvvEEEEvNT_6ParamsE)
        /*0008*/ 	.word	0x000000a8


	//----- nvinfo : EIATTR_FRAME_SIZE
	.align		4
.L_15:
        /*000c*/ 	.byte	0x04, 0x11
        /*000e*/ 	.short	(.L_17 - .L_16)
	.align		4
.L_16:
        /*0010*/ 	.word	index@(_ZN7cutlass13device_kernelINS_4gemm6kernel13GemmUniversalIN4cute5tupleIJiiiiEEENS1_10collective13CollectiveMmaINS1_34MainloopSm90TmaGmmaWarpSpecializedILi3ENS5_IJNS4_1CILi2EEENSA_ILi1EEESC_EEENS1_35KernelTmaWarpSpecializedCooperativeEEENS5_IJNSA_ILi512EEENSA_ILi80EEENSA_ILi128EEEEEEaNS5_IJlSC_lEEEaSK_NS4_8TiledMMAINS4_8MMA_AtomIJNS4_4SM904GMMA26MMA_64x16x32_S32S8S8_SS_TNEEEENS4_6LayoutISD_NS5_IJSC_NSA_ILi0EEESS_EEEEENS5_IJNS4_10UnderscoreESV_SV_EEEEENS4_13SM90_TMA_LOADENS4_14ComposedLayoutINS4_7SwizzleILi3ELi4ELi3EEENS4_18smem_ptr_flag_bitsILi8EEENSR_INS5_IJNSA_ILi8EEESI_EEENS5_IJSI_SC_EEEEEEEvNS4_8identityENS4_23SM90_TMA_LOAD_MULTICASTES18_vS19_EENS_8epilogue10collective6detail29Sm90TmaWarpSpecializedAdapterINS1D_15DefaultEpilogueIaSK_SK_NS1C_6thread17LinearCombinationIaLi1EiiLNS1H_9ScaleType4KindE0ELNS_15FloatRoundStyleE2EaEENS1_15EpilogueDefaultEEEEEvvEEEEvNT_6ParamsE)
        /*0014*/ 	.word	0x00000000


	//----- nvinfo : EIATTR_MIN_STACK_SIZE
	.align		4
.L_17:
        /*0018*/ 	.byte	0x04, 0x12
        /*001a*/ 	.short	(.L_19 - .L_18)
	.align		4
.L_18:
        /*001c*/ 	.word	index@(_ZN7cutlass13device_kernelINS_4gemm6kernel13GemmUniversalIN4cute5tupleIJiiiiEEENS1_10collective13CollectiveMmaINS1_34MainloopSm90TmaGmmaWarpSpecializedILi3ENS5_IJNS4_1CILi2EEENSA_ILi1EEESC_EEENS1_35KernelTmaWarpSpecializedCooperativeEEENS5_IJNSA_ILi512EEENSA_ILi80EEENSA_ILi128EEEEEEaNS5_IJlSC_lEEEaSK_NS4_8TiledMMAINS4_8MMA_AtomIJNS4_4SM904GMMA26MMA_64x16x32_S32S8S8_SS_TNEEEENS4_6LayoutISD_NS5_IJSC_NSA_ILi0EEESS_EEEEENS5_IJNS4_10UnderscoreESV_SV_EEEEENS4_13SM90_TMA_LOADENS4_14ComposedLayoutINS4_7SwizzleILi3ELi4ELi3EEENS4_18smem_ptr_flag_bitsILi8EEENSR_INS5_IJNSA_ILi8EEESI_EEENS5_IJSI_SC_EEEEEEEvNS4_8identityENS4_23SM90_TMA_LOAD_MULTICASTES18_vS19_EENS_8epilogue10collective6detail29Sm90TmaWarpSpecializedAdapterINS1D_15DefaultEpilogueIaSK_SK_NS1C_6thread17LinearCombinationIaLi1EiiLNS1H_9ScaleType4KindE0ELNS_15FloatRoundStyleE2EaEENS1_15EpilogueDefaultEEEEEvvEEEEvNT_6ParamsE)
        /*0020*/ 	.word	0x00000000
.L_19:


//--------------------- .nv.compat                --------------------------
	.section	.nv.compat,"",@"SHT_CUDA_COMPAT_INFO"
	.align	4
        /*0000*/ 	.byte	0x02, 0x09, 0x01, 0x00, 0x02, 0x02, 0x04, 0x00, 0x02, 0x05, 0x05, 0x00, 0x03, 0x07, 0x01, 0x01
        /*0010*/ 	.byte	0x02, 0x03, 0x01, 0x00, 0x02, 0x06, 0x01, 0x00, 0x04, 0x0b, 0x08, 0x00, 0x00, 0x00, 0x00, 0x00
        /*0020*/ 	.byte	0x00, 0x00, 0x00, 0x00


//--------------------- .nv.info._ZN7cutlass13device_kernelINS_4gemm6kernel13GemmUniversalIN4cute5tupleIJiiiiEEENS1_10collective13CollectiveMmaINS1_34MainloopSm90TmaGmmaWarpSpecializedILi3ENS5_IJNS4_1CILi2EEENSA_ILi1EEESC_EEENS1_35KernelTmaWarpSpecializedCooperativeEEENS5_IJNSA_ILi512EEENSA_ILi80EEENSA_ILi128EEEEEEaNS5_IJlSC_lEEEaSK_NS4_8TiledMMAINS4_8MMA_AtomIJNS4_4SM904GMMA26MMA_64x16x32_S32S8S8_SS_TNEEEENS4_6LayoutISD_NS5_IJSC_NSA_ILi0EEESS_EEEEENS5_IJNS4_10UnderscoreESV_SV_EEEEENS4_13SM90_TMA_LOADENS4_14ComposedLayoutINS4_7SwizzleILi3ELi4ELi3EEENS4_18smem_ptr_flag_bitsILi8EEENSR_INS5_IJNSA_ILi8EEESI_EEENS5_IJSI_SC_EEEEEEEvNS4_8identityENS4_23SM90_TMA_LOAD_MULTICASTES18_vS19_EENS_8epilogue10collective6detail29Sm90TmaWarpSpecializedAdapterINS1D_15DefaultEpilogueIaSK_SK_NS1C_6thread17LinearCombinationIaLi1EiiLNS1H_9ScaleType4KindE0ELNS_15FloatRoundStyleE2EaEENS1_15EpilogueDefaultEEEEEvvEEEEvNT_6ParamsE --------------------------
	.section	.nv.info._ZN7cutlass13device_kernelINS_4gemm6kernel13GemmUniversalIN4cute5tupleIJiiiiEEENS1_10collective13CollectiveMmaINS1_34MainloopSm90TmaGmmaWarpSpecializedILi3ENS5_IJNS4_1CILi2EEENSA_ILi1EEESC_EEENS1_35KernelTmaWarpSpecializedCooperativeEEENS5_IJNSA_ILi512EEENSA_ILi80EEENSA_ILi128EEEEEEaNS5_IJlSC_lEEEaSK_NS4_8TiledMMAINS4_8MMA_AtomIJNS4_4SM904GMMA26MMA_64x16x32_S32S8S8_SS_TNEEEENS4_6LayoutISD_NS5_IJSC_NSA_ILi0EEESS_EEEEENS5_IJNS4_10UnderscoreESV_SV_EEEEENS4_13SM90_TMA_LOADENS4_14ComposedLayoutINS4_7SwizzleILi3ELi4ELi3EEENS4_18smem_ptr_flag_bitsILi8EEENSR_INS5_IJNSA_ILi8EEESI_EEENS5_IJSI_SC_EEEEEEEvNS4_8identityENS4_23SM90_TMA_LOAD_MULTICASTES18_vS19_EENS_8epilogue10collective6detail29Sm90TmaWarpSpecializedAdapterINS1D_15DefaultEpilogueIaSK_SK_NS1C_6thread17LinearCombinationIaLi1EiiLNS1H_9ScaleType4KindE0ELNS_15FloatRoundStyleE2EaEENS1_15EpilogueDefaultEEEEEvvEEEEvNT_6ParamsE,"",@"SHT_CUDA_INFO"
	.sectionflags	@""
	.align	4


	//----- nvinfo : EIATTR_CUDA_API_VERSION
	.align		4
        /*0000*/ 	.byte	0x04, 0x37
        /*0002*/ 	.short	(.L_21 - .L_20)
.L_20:
        /*0004*/ 	.word	0x00000082


	//----- nvinfo : EIATTR_KPARAM_INFO
	.align		4
.L_21:
        /*0008*/ 	.byte	0x04, 0x17
        /*000a*/ 	.short	(.L_23 - .L_22)
.L_22:
        /*000c*/ 	.word	0x00000000
        /*0010*/ 	.short	0x0000
        /*0012*/ 	.short	0x0070
        /*0014*/ 	.byte	0x00, 0xf0, 0x01, 0x10


	//----- nvinfo : EIATTR_SPARSE_MMA_MASK
	.align		4
.L_23:
        /*0018*/ 	.byte	0x03, 0x50
        /*001a*/ 	.short	0x0000


	//----- nvinfo : EIATTR_MAXREG_COUNT
	.align		4
        /*001c*/ 	.byte	0x03, 0x1b
        /*001e*/ 	.short	0x00a8


	//----- nvinfo : EIATTR_NUM_BARRIERS
	.align		4
        /*0020*/ 	.byte	0x02, 0x4c
        /*0022*/ 	.byte	0x01
	.zero		1


	//----- nvinfo : EIATTR_EXTERNS
	.align		4
        /*0024*/ 	.byte	0x04, 0x0f
        /*0026*/ 	.short	(.L_25 - .L_24)


	//   ....[0]....
	.align		4
.L_24:
        /*0028*/ 	.word	index@(__assertfail)


	//----- nvinfo : EIATTR_MERCURY_ISA_VERSION
	.align		4
.L_25:
        /*002c*/ 	.byte	0x03, 0x5f
        /*002e*/ 	.short	0x0101


	//----- nvinfo : EIATTR_INT_WARP_WIDE_INSTR_OFFSETS
	.align		4
        /*0030*/ 	.byte	0x04, 0x31
        /*0032*/ 	.short	(.L_27 - .L_26)


	//   ....[0]....
.L_26:
        /*0034*/ 	.word	0x00000530


	//   ....[1]....
        /*0038*/ 	.word	0x00000550


	//   ....[2]....
        /*003c*/ 	.word	0x000006e0


	//----- nvinfo : EIATTR_COOP_GROUP_MASK_REGIDS
	.align		4
.L_27:
        /*0040*/ 	.byte	0x04, 0x29
        /*0042*/ 	.short	(.L_29 - .L_28)


	//   ....[0]....
.L_28:
        /*0044*/ 	.word	0xffffffff


	//   ....[1]....
        /*0048*/ 	.word	0xffffffff


	//   ....[2]....
        /*004c*/ 	.word	0xffffffff


	//   ....[3]....
        /*0050*/ 	.word	0xffffffff


	//   ....[4]....
        /*0054*/ 	.word	0xffffffff


	//   ....[5]....
        /*0058*/ 	.word	0xffffffff


	//----- nvinfo : EIATTR_COOP_GROUP_INSTR_OFFSETS
	.align		4
.L_29:
        /*005c*/ 	.byte	0x04, 0x28
        /*005e*/ 	.short	(.L_31 - .L_30)


	//   ....[0]....
.L_30:
        /*0060*/ 	.word	0x00000060


	//   ....[1]....
        /*0064*/ 	.word	0x00000070


	//   ....[2]....
        /*0068*/ 	.word	0x00000190


	//   ....[3]....
        /*006c*/ 	.word	0x000003a0


	//   ....[4]....
        /*0070*/ 	.word	0x00000810


	//   ....[5]....
        /*0074*/ 	.word	0x000013e0


	//----- nvinfo : EIATTR_REG_RECONFIG
	.align		4
.L_31:
        /*0078*/ 	.byte	0x01, 0x54
	.zero		2


	//----- nvinfo : EIATTR_SYSCALL_OFFSETS
	.align		4
        /*007c*/ 	.byte	0x04, 0x46
        /*007e*/ 	.short	(.L_33 - .L_32)


	//   ....[0]....
.L_32:
        /*0080*/ 	.word	0x000015a0


	//----- nvinfo : EIATTR_MBARRIER_INSTR_OFFSETS
	.align		4
.L_33:
        /*0084*/ 	.byte	0x04, 0x39
        /*0086*/ 	.short	(.L_35 - .L_34)


	//   ....[0]....
.L_34:
        /*0088*/ 	.word	0x00000310
        /*008c*/ 	.word	0x000000ff
        /*0090*/ 	.word	0x00000000
        /*0094*/ 	.short	0x0100
        /*0096*/ 	.byte	0x08
	.zero		1


	//   ....[1]....
        /*0098*/ 	.word	0x00000320
        /*009c*/ 	.word	0x000000ff
        /*00a0*/ 	.word	0x00000018
        /*00a4*/ 	.short	0x0100
        /*00a6*/ 	.byte	0x08
	.zero		1


	//   ....[2]....
        /*00a8*/ 	.word	0x00000330
        /*00ac*/ 	.word	0x000000ff
        /*00b0*/ 	.word	0x00000008
        /*00b4*/ 	.short	0x0100
        /*00b6*/ 	.byte	0x08
	.zero		1


	//   ....[3]....
        /*00b8*/ 	.word	0x00000340
        /*00bc*/ 	.word	0x000000ff
        /*00c0*/ 	.word	0x00000020
        /*00c4*/ 	.short	0x0100
        /*00c6*/ 	.byte	0x08
	.zero		1


	//   ....[4]....
        /*00c8*/ 	.word	0x00000350
        /*00cc*/ 	.word	0x000000ff
        /*00d0*/ 	.word	0x00000010
        /*00d4*/ 	.short	0x0100
        /*00d6*/ 	.byte	0x08
	.zero		1


	//   ....[5]....
        /*00d8*/ 	.word	0x00000360
        /*00dc*/ 	.word	0x000000ff
        /*00e0*/ 	.word	0x00000028
        /*00e4*/ 	.short	0x0100
        /*00e6*/ 	.byte	0x08
	.zero		1


	//   ....[6]....
        /*00e8*/ 	.word	0x00000720
        /*00ec*/ 	.word	0x000000ff
        /*00f0*/ 	.word	0x00000040
        /*00f4*/ 	.short	0x0100
        /*00f6*/ 	.byte	0x06
	.zero		1


	//   ....[7]....
        /*00f8*/ 	.word	0x00000780
        /*00fc*/ 	.word	0x000000ff
        /*0100*/ 	.word	0x00000048
        /*0104*/ 	.short	0x0100
        /*0106*/ 	.byte	0x06
	.zero		1


	//   ....[8]....
        /*0108*/ 	.word	0x00001680
        /*010c*/ 	.word	0x00000003
        /*0110*/ 	.word	0x00000000
        /*0114*/ 	.short	0x010a
        /*0116*/ 	.byte	0x3f
	.zero		1


	//   ....[9]....
        /*0118*/ 	.word	0x000016c0
        /*011c*/ 	.word	0x00000003
        /*0120*/ 	.word	0x00000000
        /*0124*/ 	.short	0x010a
        /*0126*/ 	.byte	0x3f
	.zero		1


	//   ....[10]....
        /*0128*/ 	.word	0x000035b0
        /*012c*/ 	.word	0x00000003
        /*0130*/ 	.word	0x00000000
        /*0134*/ 	.short	0x010a
        /*0136*/ 	.byte	0x3f
	.zero		1


	//   ....[11]....
        /*0138*/ 	.word	0x000035f0
        /*013c*/ 	.word	0x00000003
        /*0140*/ 	.word	0x00000000
        /*0144*/ 	.short	0x010a
        /*0146*/ 	.byte	0x3f
	.zero		1


	//   ....[12]....
        /*0148*/ 	.word	0x00005360
        /*014c*/ 	.word	0x00000000
        /*0150*/ 	.word	0x00000000
        /*0154*/ 	.short	0x0101
        /*0156*/ 	.byte	0x3f
	.zero		1


	//   ....[13]....
        /*0158*/ 	.word	0x00005590
        /*015c*/ 	.word	0x00000000
        /*0160*/ 	.word	0x00000000
        /*0164*/ 	.short	0x0101
        /*0166*/ 	.byte	0x3f
	.zero		1


	//   ....[14]....
        /*0168*/ 	.word	0x0000efe0
        /*016c*/ 	.word	0x0000000f
        /*0170*/ 	.word	0x00000018
        /*0174*/ 	.short	0x010a
        /*0176*/ 	.byte	0x3f
	.zero		1


	//   ....[15]....
        /*0178*/ 	.word	0x0000f370
        /*017c*/ 	.word	0x00000006
        /*0180*/ 	.word	0x00000048
        /*0184*/ 	.short	0x0101
        /*0186*/ 	.byte	0x3f
	.zero		1


	//   ....[16]....
        /*0188*/ 	.word	0x0000fb10
        /*018c*/ 	.word	0x00000007
        /*0190*/ 	.word	0x00000000
        /*0194*/ 	.short	0x010a
        /*0196*/ 	.byte	0x3f
	.zero		1


	//   ....[17]....
        /*0198*/ 	.word	0x0000fb90
        /*019c*/ 	.word	0x00000009
        /*01a0*/ 	.word	0x00000000
        /*01a4*/ 	.short	0x010a
        /*01a6*/ 	.byte	0x3f
	.zero		1


	//   ....[18]....
        /*01a8*/ 	.word	0x0000fc20
        /*01ac*/ 	.word	0x00000003
        /*01b0*/ 	.word	0x00000000
        /*01b4*/ 	.short	0x010a
        /*01b6*/ 	.byte	0x3f
	.zero		1


	//   ....[19]....
        /*01b8*/ 	.word	0x0000fc80
        /*01bc*/ 	.word	0x00000003
        /*01c0*/ 	.word	0x00000000
        /*01c4*/ 	.short	0x010a
        /*01c6*/ 	.byte	0x3f
	.zero		1


	//   ....[20]....
        /*01c8*/ 	.word	0x0000fcd0
        /*01cc*/ 	.word	0x00000003
        /*01d0*/ 	.word	0x00000000
        /*01d4*/ 	.short	0x010a
        /*01d6*/ 	.byte	0x3f
	.zero		1


	//   ....[21]....
        /*01d8*/ 	.word	0x0000fda0
        /*01dc*/ 	.word	0x0000000f
        /*01e0*/ 	.word	0x00000018
        /*01e4*/ 	.short	0x010a
        /*01e6*/ 	.byte	0x3f
	.zero		1


	//   ....[22]....
        /*01e8*/ 	.word	0x0000fe70
        /*01ec*/ 	.word	0x00000007
        /*01f0*/ 	.word	0x00000000
        /*01f4*/ 	.short	0x010a
        /*01f6*/ 	.byte	0x3f
	.zero		1


	//   ....[23]....
        /*01f8*/ 	.word	0x0000fec0
        /*01fc*/ 	.word	0x00000009
        /*0200*/ 	.word	0x00000000
        /*0204*/ 	.short	0x010a
        /*0206*/ 	.byte	0x3f
	.zero		1


	//----- nvinfo : EIATTR_NUM_MBARRIERS
	.align		4
.L_35:
        /*0208*/ 	.byte	0x03, 0x38
        /*020a*/ 	.short	0x0008


	//----- nvinfo : EIATTR_EXIT_INSTR_OFFSETS
	.align		4
        /*020c*/ 	.byte	0x04, 0x1c
        /*020e*/ 	.short	(.L_37 - .L_36)


	//   ....[0]....
.L_36:
        /*0210*/ 	.word	0x00000a40


	//   ....[1]....
        /*0214*/ 	.word	0x000012d0


	//   ....[2]....
        /*0218*/ 	.word	0x0000e650


	//   ....[3]....
        /*021c*/ 	.word	0x0000ec50


	//   ....[4]....
        /*0220*/ 	.word	0x0000fc70


	//----- nvinfo : EIATTR_MAX_THREADS
	.align		4
.L_37:
        /*0224*/ 	.byte	0x04, 0x05
        /*0226*/ 	.short	(.L_39 - .L_38)
.L_38:
        /*0228*/ 	.word	0x00000180
        /*022c*/ 	.word	0x00000001
        /*0230*/ 	.word	0x00000001


	//----- nvinfo : EIATTR_CRS_STACK_SIZE
	.align		4
.L_39:
        /*0234*/ 	.byte	0x04, 0x1e
        /*0236*/ 	.short	(.L_41 - .L_40)
.L_40:
        /*0238*/ 	.word	0x00000000


	//----- nvinfo : EIATTR_CBANK_PARAM_SIZE
	.align		4
.L_41:
        /*023c*/ 	.byte	0x03, 0x19
        /*023e*/ 	.short	0x0470


	//----- nvinfo : EIATTR_PARAM_CBANK
	.align		4
        /*0240*/ 	.byte	0x04, 0x0a
        /*0242*/ 	.short	(.L_43 - .L_42)
	.align		4
.L_42:
        /*0244*/ 	.word	index@(.nv.constant0._ZN7cutlass13device_kernelINS_4gemm6kernel13GemmUniversalIN4cute5tupleIJiiiiEEENS1_10collective13CollectiveMmaINS1_34MainloopSm90TmaGmmaWarpSpecializedILi3ENS5_IJNS4_1CILi2EEENSA_ILi1EEESC_EEENS1_35KernelTmaWarpSpecializedCooperativeEEENS5_IJNSA_ILi512EEENSA_ILi80EEENSA_ILi128EEEEEEaNS5_IJlSC_lEEEaSK_NS4_8TiledMMAINS4_8MMA_AtomIJNS4_4SM904GMMA26MMA_64x16x32_S32S8S8_SS_TNEEEENS4_6LayoutISD_NS5_IJSC_NSA_ILi0EEESS_EEEEENS5_IJNS4_10UnderscoreESV_SV_EEEEENS4_13SM90_TMA_LOADENS4_14ComposedLayoutINS4_7SwizzleILi3ELi4ELi3EEENS4_18smem_ptr_flag_bitsILi8EEENSR_INS5_IJNSA_ILi8EEESI_EEENS5_IJSI_SC_EEEEEEEvNS4_8identityENS4_23SM90_TMA_LOAD_MULTICASTES18_vS19_EENS_8epilogue10collective6detail29Sm90TmaWarpSpecializedAdapterINS1D_15DefaultEpilogueIaSK_SK_NS1C_6thread17LinearCombinationIaLi1EiiLNS1H_9ScaleType4KindE0ELNS_15FloatRoundStyleE2EaEENS1_15EpilogueDefaultEEEEEvvEEEEvNT_6ParamsE)
        /*0248*/ 	.short	0x0210
        /*024a*/ 	.short	0x0470


	//----- nvinfo : EIATTR_SW_WAR
	.align		4
.L_43:
        /*024c*/ 	.byte	0x04, 0x36
        /*024e*/ 	.short	(.L_45 - .L_44)
.L_44:
        /*0250*/ 	.word	0x00000008
.L_45:


//--------------------- .nv.callgraph             --------------------------
	.section	.nv.callgraph,"",@"SHT_CUDA_CALLGRAPH"
	.align	4
	.sectionentsize	8
	.align		4
        /*0000*/ 	.word	0x00000000
	.align		4
        /*0004*/ 	.word	0xffffffff
	.align		4
        /*0008*/ 	.word	index@(_ZN7cutlass13device_kernelINS_4gemm6kernel13GemmUniversalIN4cute5tupleIJiiiiEEENS1_10collective13CollectiveMmaINS1_34MainloopSm90TmaGmmaWarpSpecializedILi3ENS5_IJNS4_1CILi2EEENSA_ILi1EEESC_EEENS1_35KernelTmaWarpSpecializedCooperativeEEENS5_IJNSA_ILi512EEENSA_ILi80EEENSA_ILi128EEEEEEaNS5_IJlSC_lEEEaSK_NS4_8TiledMMAINS4_8MMA_AtomIJNS4_4SM904GMMA26MMA_64x16x32_S32S8S8_SS_TNEEEENS4_6LayoutISD_NS5_IJSC_NSA_ILi0EEESS_EEEEENS5_IJNS4_10UnderscoreESV_SV_EEEEENS4_13SM90_TMA_LOADENS4_14ComposedLayoutINS4_7SwizzleILi3ELi4ELi3EEENS4_18smem_ptr_flag_bitsILi8EEENSR_INS5_IJNSA_ILi8EEESI_EEENS5_IJSI_SC_EEEEEEEvNS4_8identityENS4_23SM90_TMA_LOAD_MULTICASTES18_vS19_EENS_8epilogue10collective6detail29Sm90TmaWarpSpecializedAdapterINS1D_15DefaultEpilogueIaSK_SK_NS1C_6thread17LinearCombinationIaLi1EiiLNS1H_9ScaleType4KindE0ELNS_15FloatRoundStyleE2EaEENS1_15EpilogueDefaultEEEEEvvEEEEvNT_6ParamsE)
	.align		4
        /*000c*/ 	.word	index@(__assertfail)
	.align		4
        /*0010*/ 	.word	0x00000000
	.align		4
        /*0014*/ 	.word	0xfffffffe
	.align		4
        /*0018*/ 	.word	0x00000000
	.align		4
        /*001c*/ 	.word	0xfffffffd
	.align		4
        /*0020*/ 	.word	0x00000000
	.align		4
        /*0024*/ 	.word	0xfffffffc


//--------------------- .nv.constant4             --------------------------
	.section	.nv.constant4,"a",@progbits
	.align	8
	.align		8
.nv.constant4:
        /*0000*/ 	.dword	__assertfail
	.align		8
        /*0008*/ 	.dword	__unnamed_1
	.align		8
        /*0010*/ 	.dword	_ZN39_INTERNAL_3da40829_4_k_cu_715fb15f_40644cuda3std3__45__cpo5beginE
	.align		8
        /*0018*/ 	.dword	_ZN39_INTERNAL_3da40829_4_k_cu_715fb15f_40644cuda3std3__45__cpo3endE
	.align		8
        /*0020*/ 	.dword	_ZN39_INTERNAL_3da40829_4_k_cu_715fb15f_40644cuda3std3__45__cpo6cbeginE
	.align		8
        /*0028*/ 	.dword	_ZN39_INTERNAL_3da40829_4_k_cu_715fb15f_40644cuda3std3__45__cpo4cendE
	.align		8
        /*0030*/ 	.dword	_ZN39_INTERNAL_3da40829_4_k_cu_715fb15f_40644cuda3std3__441_GLOBAL__N__3da40829_4_k_cu_715fb15f_40646ignoreE
	.align		8
        /*0038*/ 	.dword	_ZN39_INTERNAL_3da40829_4_k_cu_715fb15f_40644cuda3std3__419piecewise_constructE
	.align		8
        /*0040*/ 	.dword	_ZN39_INTERNAL_3da40829_4_k_cu_715fb15f_40644cuda3std3__48in_placeE
	.align		8
        /*0048*/ 	.dword	_ZN39_INTERNAL_3da40829_4_k_cu_715fb15f_40644cuda3std6ranges3__45__cpo4swapE
	.align		8
        /*0050*/ 	.dword	_ZN39_INTERNAL_3da40829_4_k_cu_715fb15f_40644cuda3std6ranges3__45__cpo9iter_moveE
	.align		8
        /*0058*/ 	.dword	_ZN39_INTERNAL_3da40829_4_k_cu_715fb15f_40644cute7productE
	.align		8
        /*0060*/ 	.dword	_ZN39_INTERNAL_3da40829_4_k_cu_715fb15f_40644cute1_E
	.align		8
        /*0068*/ 	.dword	$str$22
	.align		8
        /*0070*/ 	.dword	$str$23


//--------------------- .text._ZN7cutlass13device_kernelINS_4gemm6kernel13GemmUniversalIN4cute5tupleIJiiiiEEENS1_10collective13CollectiveMmaINS1_34MainloopSm90TmaGmmaWarpSpecializedILi3ENS5_IJNS4_1CILi2EEENSA_ILi1EEESC_EEENS1_35KernelTmaWarpSpecializedCooperativeEEENS5_IJNSA_ILi512EEENSA_ILi80EEENSA_ILi128EEEEEEaNS5_IJlSC_lEEEaSK_NS4_8TiledMMAINS4_8MMA_AtomIJNS4_4SM904GMMA26MMA_64x16x32_S32S8S8_SS_TNEEEENS4_6LayoutISD_NS5_IJSC_NSA_ILi0EEESS_EEEEENS5_IJNS4_10UnderscoreESV_SV_EEEEENS4_13SM90_TMA_LOADENS4_14ComposedLayoutINS4_7SwizzleILi3ELi4ELi3EEENS4_18smem_ptr_flag_bitsILi8EEENSR_INS5_IJNSA_ILi8EEESI_EEENS5_IJSI_SC_EEEEEEEvNS4_8identityENS4_23SM90_TMA_LOAD_MULTICASTES18_vS19_EENS_8epilogue10collective6detail29Sm90TmaWarpSpecializedAdapterINS1D_15DefaultEpilogueIaSK_SK_NS1C_6thread17LinearCombinationIaLi1EiiLNS1H_9ScaleType4KindE0ELNS_15FloatRoundStyleE2EaEENS1_15EpilogueDefaultEEEEEvvEEEEvNT_6ParamsE --------------------------
	.section	.text._ZN7cutlass13device_kernelINS_4gemm6kernel13GemmUniversalIN4cute5tupleIJiiiiEEENS1_10collective13CollectiveMmaINS1_34MainloopSm90TmaGmmaWarpSpecializedILi3ENS5_IJNS4_1CILi2EEENSA_ILi1EEESC_EEENS1_35KernelTmaWarpSpecializedCooperativeEEENS5_IJNSA_ILi512EEENSA_ILi80EEENSA_ILi128EEEEEEaNS5_IJlSC_lEEEaSK_NS4_8TiledMMAINS4_8MMA_AtomIJNS4_4SM904GMMA26MMA_64x16x32_S32S8S8_SS_TNEEEENS4_6LayoutISD_NS5_IJSC_NSA_ILi0EEESS_EEEEENS5_IJNS4_10UnderscoreESV_SV_EEEEENS4_13SM90_TMA_LOADENS4_14ComposedLayoutINS4_7SwizzleILi3ELi4ELi3EEENS4_18smem_ptr_flag_bitsILi8EEENSR_INS5_IJNSA_ILi8EEESI_EEENS5_IJSI_SC_EEEEEEEvNS4_8identityENS4_23SM90_TMA_LOAD_MULTICASTES18_vS19_EENS_8epilogue10collective6detail29Sm90TmaWarpSpecializedAdapterINS1D_15DefaultEpilogueIaSK_SK_NS1C_6thread17LinearCombinationIaLi1EiiLNS1H_9ScaleType4KindE0ELNS_15FloatRoundStyleE2EaEENS1_15EpilogueDefaultEEEEEvvEEEEvNT_6ParamsE,"ax",@progbits
	.align	128
.text._ZN7cutlass13device_kernelINS_4gemm6kernel13GemmUniversalIN4cute5tupleIJiiiiEEENS1_10collective13CollectiveMmaINS1_34MainloopSm90TmaGmmaWarpSpecializedILi3ENS5_IJNS4_1CILi2EEENSA_ILi1EEESC_EEENS1_35KernelTmaWarpSpecializedCooperativeEEENS5_IJNSA_ILi512EEENSA_ILi80EEENSA_ILi128EEEEEEaNS5_IJlSC_lEEEaSK_NS4_8TiledMMAINS4_8MMA_AtomIJNS4_4SM904GMMA26MMA_64x16x32_S32S8S8_SS_TNEEEENS4_6LayoutISD_NS5_IJSC_NSA_ILi0EEESS_EEEEENS5_IJNS4_10UnderscoreESV_SV_EEEEENS4_13SM90_TMA_LOADENS4_14ComposedLayoutINS4_7SwizzleILi3ELi4ELi3EEENS4_18smem_ptr_flag_bitsILi8EEENSR_INS5_IJNSA_ILi8EEESI_EEENS5_IJSI_SC_EEEEEEEvNS4_8identityENS4_23SM90_TMA_LOAD_MULTICASTES18_vS19_EENS_8epilogue10collective6detail29Sm90TmaWarpSpecializedAdapterINS1D_15DefaultEpilogueIaSK_SK_NS1C_6thread17LinearCombinationIaLi1EiiLNS1H_9ScaleType4KindE0ELNS_15FloatRoundStyleE2EaEENS1_15EpilogueDefaultEEEEEvvEEEEvNT_6ParamsE:
        .type           _ZN7cutlass13device_kernelINS_4gemm6kernel13GemmUniversalIN4cute5tupleIJiiiiEEENS1_10collective13CollectiveMmaINS1_34MainloopSm90TmaGmmaWarpSpecializedILi3ENS5_IJNS4_1CILi2EEENSA_ILi1EEESC_EEENS1_35KernelTmaWarpSpecializedCooperativeEEENS5_IJNSA_ILi512EEENSA_ILi80EEENSA_ILi128EEEEEEaNS5_IJlSC_lEEEaSK_NS4_8TiledMMAINS4_8MMA_AtomIJNS4_4SM904GMMA26MMA_64x16x32_S32S8S8_SS_TNEEEENS4_6LayoutISD_NS5_IJSC_NSA_ILi0EEESS_EEEEENS5_IJNS4_10UnderscoreESV_SV_EEEEENS4_13SM90_TMA_LOADENS4_14ComposedLayoutINS4_7SwizzleILi3ELi4ELi3EEENS4_18smem_ptr_flag_bitsILi8EEENSR_INS5_IJNSA_ILi8EEESI_EEENS5_IJSI_SC_EEEEEEEvNS4_8identityENS4_23SM90_TMA_LOAD_MULTICASTES18_vS19_EENS_8epilogue10collective6detail29Sm90TmaWarpSpecializedAdapterINS1D_15DefaultEpilogueIaSK_SK_NS1C_6thread17LinearCombinationIaLi1EiiLNS1H_9ScaleType4KindE0ELNS_15FloatRoundStyleE2EaEENS1_15EpilogueDefaultEEEEEvvEEEEvNT_6ParamsE,@function
        .size           _ZN7cutlass13device_kernelINS_4gemm6kernel13GemmUniversalIN4cute5tupleIJiiiiEEENS1_10collective13CollectiveMmaINS1_34MainloopSm90TmaGmmaWarpSpecializedILi3ENS5_IJNS4_1CILi2EEENSA_ILi1EEESC_EEENS1_35KernelTmaWarpSpecializedCooperativeEEENS5_IJNSA_ILi512EEENSA_ILi80EEENSA_ILi128EEEEEEaNS5_IJlSC_lEEEaSK_NS4_8TiledMMAINS4_8MMA_AtomIJNS4_4SM904GMMA26MMA_64x16x32_S32S8S8_SS_TNEEEENS4_6LayoutISD_NS5_IJSC_NSA_ILi0EEESS_EEEEENS5_IJNS4_10UnderscoreESV_SV_EEEEENS4_13SM90_TMA_LOADENS4_14ComposedLayoutINS4_7SwizzleILi3ELi4ELi3EEENS4_18smem_ptr_flag_bitsILi8EEENSR_INS5_IJNSA_ILi8EEESI_EEENS5_IJSI_SC_EEEEEEEvNS4_8identityENS4_23SM90_TMA_LOAD_MULTICASTES18_vS19_EENS_8epilogue10collective6detail29Sm90TmaWarpSpecializedAdapterINS1D_15DefaultEpilogueIaSK_SK_NS1C_6thread17LinearCombinationIaLi1EiiLNS1H_9ScaleType4KindE0ELNS_15FloatRoundStyleE2EaEENS1_15EpilogueDefaultEEEEEvvEEEEvNT_6ParamsE,(.L_x_153 - _ZN7cutlass13device_kernelINS_4gemm6kernel13GemmUniversalIN4cute5tupleIJiiiiEEENS1_10collective13CollectiveMmaINS1_34MainloopSm90TmaGmmaWarpSpecializedILi3ENS5_IJNS4_1CILi2EEENSA_ILi1EEESC_EEENS1_35KernelTmaWarpSpecializedCooperativeEEENS5_IJNSA_ILi512EEENSA_ILi80EEENSA_ILi128EEEEEEaNS5_IJlSC_lEEEaSK_NS4_8TiledMMAINS4_8MMA_AtomIJNS4_4SM904GMMA26MMA_64x16x32_S32S8S8_SS_TNEEEENS4_6LayoutISD_NS5_IJSC_NSA_ILi0EEESS_EEEEENS5_IJNS4_10UnderscoreESV_SV_EEEEENS4_13SM90_TMA_LOADENS4_14ComposedLayoutINS4_7SwizzleILi3ELi4ELi3EEENS4_18smem_ptr_flag_bitsILi8EEENSR_INS5_IJNSA_ILi8EEESI_EEENS5_IJSI_SC_EEEEEEEvNS4_8identityENS4_23SM90_TMA_LOAD_MULTICASTES18_vS19_EENS_8epilogue10collective6detail29Sm90TmaWarpSpecializedAdapterINS1D_15DefaultEpilogueIaSK_SK_NS1C_6thread17LinearCombinationIaLi1EiiLNS1H_9ScaleType4KindE0ELNS_15FloatRoundStyleE2EaEENS1_15EpilogueDefaultEEEEEvvEEEEvNT_6ParamsE)
        .other          _ZN7cutlass13device_kernelINS_4gemm6kernel13GemmUniversalIN4cute5tupleIJiiiiEEENS1_10collective13CollectiveMmaINS1_34MainloopSm90TmaGmmaWarpSpecializedILi3ENS5_IJNS4_1CILi2EEENSA_ILi1EEESC_EEENS1_35KernelTmaWarpSpecializedCooperativeEEENS5_IJNSA_ILi512EEENSA_ILi80EEENSA_ILi128EEEEEEaNS5_IJlSC_lEEEaSK_NS4_8TiledMMAINS4_8MMA_AtomIJNS4_4SM904GMMA26MMA_64x16x32_S32S8S8_SS_TNEEEENS4_6LayoutISD_NS5_IJSC_NSA_ILi0EEESS_EEEEENS5_IJNS4_10UnderscoreESV_SV_EEEEENS4_13SM90_TMA_LOADENS4_14ComposedLayoutINS4_7SwizzleILi3ELi4ELi3EEENS4_18smem_ptr_flag_bitsILi8EEENSR_INS5_IJNSA_ILi8EEESI_EEENS5_IJSI_SC_EEEEEEEvNS4_8identityENS4_23SM90_TMA_LOAD_MULTICASTES18_vS19_EENS_8epilogue10collective6detail29Sm90TmaWarpSpecializedAdapterINS1D_15DefaultEpilogueIaSK_SK_NS1C_6thread17LinearCombinationIaLi1EiiLNS1H_9ScaleType4KindE0ELNS_15FloatRoundStyleE2EaEENS1_15EpilogueDefaultEEEEEvvEEEEvNT_6ParamsE,@"STO_CUDA_ENTRY STV_DEFAULT"
_ZN7cutlass13device_kernelINS_4gemm6kernel13GemmUniversalIN4cute5tupleIJiiiiEEENS1_10collective13CollectiveMmaINS1_34MainloopSm90TmaGmmaWarpSpecializedILi3ENS5_IJNS4_1CILi2EEENSA_ILi1EEESC_EEENS1_35KernelTmaWarpSpecializedCooperativeEEENS5_IJNSA_ILi512EEENSA_ILi80EEENSA_ILi128EEEEEEaNS5_IJlSC_lEEEaSK_NS4_8TiledMMAINS4_8MMA_AtomIJNS4_4SM904GMMA26MMA_64x16x32_S32S8S8_SS_TNEEEENS4_6LayoutISD_NS5_IJSC_NSA_ILi0EEESS_EEEEENS5_IJNS4_10UnderscoreESV_SV_EEEEENS4_13SM90_TMA_LOADENS4_14ComposedLayoutINS4_7SwizzleILi3ELi4ELi3EEENS4_18smem_ptr_flag_bitsILi8EEENSR_INS5_IJNSA_ILi8EEESI_EEENS5_IJSI_SC_EEEEEEEvNS4_8identityENS4_23SM90_TMA_LOAD_MULTICASTES18_vS19_EENS_8epilogue10collective6detail29Sm90TmaWarpSpecializedAdapterINS1D_15DefaultEpilogueIaSK_SK_NS1C_6thread17LinearCombinationIaLi1EiiLNS1H_9ScaleType4KindE0ELNS_15FloatRoundStyleE2EaEENS1_15EpilogueDefaultEEEEEvvEEEEvNT_6ParamsE:
[----:B------:R-:W0:Y:S01]  /*0000*/  LDC R1, c[0x0][0x28] ;  /* 0x00000a00ff017b82 */ /* 0x000e220000000800 */
[----:B------:R-:W1:Y:S01]  /*0010*/  S2R R2, SR_TID.X ;  /* 0x0000000000027919 */ /* 0x000e620000002100 */
[----:B------:R-:W-:Y:S01]  /*0020*/  ELECT P0, URZ, PT ;  /* 0x00000000003f782f */ /* 0x000fe20003800000 */
[----:B------:R-:W-:Y:S01]  /*0030*/  BSSY B0, `(.L_x_0) ;  /* 0x0000015000007945 */ /* 0x000fe20003800000 */
[--C-:B-1----:R-:W-:Y:S02]  /*0040*/  SHF.R.U32.HI R0, RZ, 0x5, R2.reuse ;  /* 0x00000005ff007819 */ /* 0x102fe40000011602 */
[----:B------:R-:W-:-:S03]  /*0050*/  SHF.R.U32.HI R3, RZ, 0x7, R2 ;  /* 0x00000007ff037819 */ /* 0x000fc60000011602 */
[----:B------:R-:W1:Y:S04]  /*0060*/  SHFL.IDX PT, R4, R0, RZ, 0x1f ;  /* 0x00001fff00047589 */ /* 0x000e6800000e0000 */
[----:B------:R-:W2:Y:S01]  /*0070*/  SHFL.IDX PT, R3, R3, RZ, 0x1f ;  /* 0x00001fff03037589 */ /* 0x000ea200000e0000 */
[----:B-1----:R-:W-:Y:S02]  /*0080*/  R2UR UR9, R4 ;  /* 0x00000000040972ca */ /* 0x002fe400000e0000 */
[----:B--2---:R-:W-:-:S11]  /*0090*/  R2UR UR5, R3 ;  /* 0x00000000030572ca */ /* 0x004fd600000e0000 */
[----:B------:R-:W-:Y:S02]  /*00a0*/  USHF.R.S32.HI UR4, URZ, 0x1f, UR9 ;  /* 0x0000001f3f047899 */ /* 0x000fe40008011409 */
[----:B------:R-:W-:Y:S02]  /*00b0*/  ISETP.NE.OR P0, PT, RZ, UR9, !P0 ;  /* 0x00000009ff007c0c */ /* 0x000fe4000c705670 */
[----:B------:R-:W-:-:S04]  /*00c0*/  ULEA.HI UR4, UR4, UR9, URZ, 0x2 ;  /* 0x0000000904047291 */ /* 0x000fc8000f8f103f */
[----:B------:R-:W-:-:S04]  /*00d0*/  ULOP3.LUT UR4, UR4, 0xfffffffc, URZ, 0xc0, !UPT ;  /* 0xfffffffc04047892 */ /* 0x000fc8000f8ec03f */
[----:B------:R-:W-:-:S03]  /*00e0*/  UIADD3 UR9, UR9, -UR4, URZ ;  /* 0x8000000409097290 */ /* 0x000fc6000fffe03f */
[----:B0-----:R-:W-:Y:S09]  /*00f0*/  @P0 BRA `(.L_x_1) ;  /* 0x0000000000200947 */ /* 0x001ff20003800000 */
[----:B------:R-:W-:Y:S02]  /*0100*/  ULDC.64 UR6, c[0x0][0x198] ;  /* 0x0000660000067ab9 */ /* 0x000fe40000000a00 */
[----:B------:R-:W-:Y:S02]  /*0110*/  UIADD3 UR10, UP0, UR6, 0xf0, URZ ;  /* 0x000000f0060a7890 */ /* 0x000fe4000ff1e03f */
[----:B------:R-:W-:Y:S02]  /*0120*/  UIADD3 UR6, UP1, UR6, 0x1f0, URZ ;  /* 0x000001f006067890 */ /* 0x000fe4000ff3e03f */
[----:B------:R-:W-:Y:S02]  /*0130*/  UIADD3.X UR11, URZ, UR7, URZ, UP0, !UPT ;  /* 0x000000073f0b7290 */ /* 0x000fe400087fe43f */
[----:B------:R-:W-:-:S07]  /*0140*/  UIADD3.X UR7, URZ, UR7, URZ, UP1, !UPT ;  /* 0x000000073f077290 */ /* 0x000fce0008ffe43f */
[----:B------:R0:W-:Y:S02]  /*0150*/  UTMACCTL.PF [UR10] ;  /* 0x000000000a0079b9 */ /* 0x0001e40008040000 */
[----:B------:R0:W-:Y:S02]  /*0160*/  UTMACCTL.PF [UR6] ;  /* 0x00000000060079b9 */ /* 0x0001e40008040000 */
[----:B0-----:R-:W-:Y:S01]  /*0170*/  NOP ;  /* 0x0000000000007918 */ /* 0x001fe20000000000 */
.L_x_1:
[----:B------:R-:W-:Y:S05]  /*0180*/  BSYNC B0 ;  /* 0x0000000000007941 */ /* 0x000fea0003800000 */
.L_x_0:
[----:B------:R-:W0:Y:S01]  /*0190*/  SHFL.IDX PT, R3, R0, RZ, 0x1f ;  /* 0x00001fff00037589 */ /* 0x000e2200000e0000 */
[----:B------:R-:W-:Y:S01]  /*01a0*/  UISETP.NE.AND UP0, UPT, UR9, 0x3, UPT ;  /* 0x000000030900788c */ /* 0x000fe2000bf05270 */
[----:B------:R-:W-:Y:S01]  /*01b0*/  ISETP.NE.AND P1, PT, RZ, UR5, PT ;  /* 0x00000005ff007c0c */ /* 0x000fe2000bf25270 */
[----:B------:R-:W-:Y:S02]  /*01c0*/  UIADD3 UR16, UR5, -0x1, URZ ;  /* 0xffffffff05107890 */ /* 0x000fe4000fffe03f */
[----:B------:R-:W-:Y:S02]  /*01d0*/  UISETP.EQ.OR UP0, UPT, UR9, URZ, !UP0 ;  /* 0x0000003f0900728c */ /* 0x000fe4000c702670 */
[----:B------:R-:W-:Y:S02]  /*01e0*/  UISETP.GE.U32.AND UP1, UPT, UR16, 0x2, UPT ;  /* 0x000000021000788c */ /* 0x000fe4000bf26070 */
[----:B------:R-:W-:-:S04]  /*01f0*/  UISETP.EQ.AND UP0, UPT, UR5, URZ, UP0 ;  /* 0x0000003f0500728c */ /* 0x000fc80008702270 */
[----:B------:R-:W-:-:S04]  /*0200*/  USEL UR38, URZ, 0x1, !UP0 ;  /* 0x000000013f267887 */ /* 0x000fc8000c000000 */
[----:B------:R-:W-:Y:S01]  /*0210*/  USEL UR38, UR38, 0x2, UP1 ;  /* 0x0000000226267887 */ /* 0x000fe20008800000 */
[----:B0-----:R-:W-:-:S13]  /*0220*/  ISETP.NE.AND P0, PT, R3, RZ, PT ;  /* 0x000000ff0300720c */ /* 0x001fda0003f05270 */
[----:B------:R-:W-:Y:S05]  /*0230*/  @P0 BRA `(.L_x_2) ;  /* 0x0000000000500947 */ /* 0x000fea0003800000 */
[----:B------:R-:W0:Y:S01]  /*0240*/  S2UR UR8, SR_CgaCtaId ;  /* 0x00000000000879c3 */ /* 0x000e220000008800 */
[----:B------:R-:W-:Y:S01]  /*0250*/  UMOV UR4, 0x400 ;  /* 0x0000040000047882 */ /* 0x000fe20000000000 */
[----:B------:R-:W-:Y:S01]  /*0260*/  UMOV UR5, 0x1 ;  /* 0x0000000100057882 */ /* 0x000fe20000000000 */
[----:B------:R-:W-:Y:S01]  /*0270*/  UMOV UR6, 0x4 ;  /* 0x0000000400067882 */ /* 0x000fe20000000000 */
[----:B------:R-:W-:Y:S01]  /*0280*/  ELECT P0, URZ, PT ;  /* 0x00000000003f782f */ /* 0x000fe20003800000 */
[----:B------:R-:W-:-:S04]  /*0290*/  UIADD3 UR6, -UR6, 0x100000, URZ ;  /* 0x0010000006067890 */ /* 0x000fc8000fffe13f */
[----:B------:R-:W-:Y:S02]  /*02a0*/  USHF.L.U32 UR7, UR6, 0xb, URZ ;  /* 0x0000000b06077899 */ /* 0x000fe4000800063f */
[----:B------:R-:W-:Y:S02]  /*02b0*/  USHF.L.U32 UR6, UR6, 0x1, URZ ;  /* 0x0000000106067899 */ /* 0x000fe4000800063f */
[----:B0-----:R-:W-:Y:S02]  /*02c0*/  ULEA UR8, UR8, UR4, 0x18 ;  /* 0x0000000408087291 */ /* 0x001fe4000f8ec03f */
[----:B------:R-:W-:-:S04]  /*02d0*/  UIADD3 UR4, -UR5, 0x100000, URZ ;  /* 0x0010000005047890 */ /* 0x000fc8000fffe13f */
[----:B------:R-:W-:Y:S02]  /*02e0*/  USHF.L.U32 UR5, UR4, 0xb, URZ ;  /* 0x0000000b04057899 */ /* 0x000fe4000800063f */
[----:B------:R-:W-:Y:S01]  /*02f0*/  USHF.L.U32 UR4, UR4, 0x1, URZ ;  /* 0x0000000104047899 */ /* 0x000fe2000800063f */
[----:B------:R-:W0:Y:S11]  /*0300*/  FENCE.VIEW.ASYNC.S ;  /* 0x00000000000073c6 */ /* 0x000e360000000000 */
[----:B0-----:R0:W1:Y:S01]  /*0310*/  SYNCS.EXCH.64 URZ, [UR8], UR4 ;  /* 0x00000004083f75b2 */ /* 0x0010620008000100 */
[----:B------:R0:W2:Y:S01]  /*0320*/  SYNCS.EXCH.64 URZ, [UR8+0x18], UR6 ;  /* 0x00001806083f75b2 */ /* 0x0000a20008000100 */
[----:B------:R0:W3:Y:S01]  /*0330*/  SYNCS.EXCH.64 URZ, [UR8+0x8], UR4 ;  /* 0x00000804083f75b2 */ /* 0x0000e20008000100 */
[----:B------:R0:W4:Y:S01]  /*0340*/  SYNCS.EXCH.64 URZ, [UR8+0x20], UR6 ;  /* 0x00002006083f75b2 */ /* 0x0001220008000100 */
[----:B------:R0:W0:Y:S01]  /*0350*/  SYNCS.EXCH.64 URZ, [UR8+0x10], UR4 ;  /* 0x00001004083f75b2 */ /* 0x0000220008000100 */
[----:B------:R0:W0:Y:S01]  /*0360*/  SYNCS.EXCH.64 URZ, [UR8+0x28], UR6 ;  /* 0x00002806083f75b2 */ /* 0x0000220008000100 */
[----:B------:R-:W-:Y:S01]  /*0370*/  NOP ;  /* 0x0000000000007918 */ /* 0x000fe20000000000 */
.L_x_2:
[----:B------:R-:W5:Y:S01]  /*0380*/  S2UR UR13, SR_CTAID.X ;  /* 0x00000000000d79c3 */ /* 0x000f620000002500 */
[----:B------:R-:W-:Y:S01]  /*0390*/  SHF.R.S32.HI R5, RZ, 0x1f, R2 ;  /* 0x0000001fff057819 */ /* 0x000fe20000011402 */
[----:B------:R-:W1:Y:S01]  /*03a0*/  SHFL.IDX PT, R6, R0, RZ, 0x1f ;  /* 0x00001fff00067589 */ /* 0x000e6200000e0000 */
[----:B0-----:R-:W-:Y:S01]  /*03b0*/  ULDC UR4, c[0x0][0x150] ;  /* 0x0000540000047ab9 */ /* 0x001fe20000000800 */
[----:B------:R-:W-:Y:S02]  /*03c0*/  ELECT P0, URZ, PT ;  /* 0x00000000003f782f */ /* 0x000fe40003800000 */
[----:B------:R-:W-:Y:S01]  /*03d0*/  LEA.HI R5, R5, R2, RZ, 0x7 ;  /* 0x0000000205057211 */ /* 0x000fe200078f38ff */
[----:B------:R-:W-:Y:S01]  /*03e0*/  ULDC UR5, c[0x0][0x154] ;  /* 0x0000550000057ab9 */ /* 0x000fe20000000800 */
[----:B------:R-:W-:Y:S01]  /*03f0*/  ULDC UR8, c[0x0][0x144] ;  /* 0x0000510000087ab9 */ /* 0x000fe20000000800 */
[----:B------:R-:W0:Y:S01]  /*0400*/  S2UR UR10, SR_CTAID.Y ;  /* 0x00000000000a79c3 */ /* 0x000e220000002600 */
[----:B------:R-:W-:Y:S01]  /*0410*/  LOP3.LUT R5, R5, 0xffffff80, RZ, 0xc0, !PT ;  /* 0xffffff8005057812 */ /* 0x000fe200078ec0ff */
[----:B------:R-:W-:Y:S01]  /*0420*/  NOP ;  /* 0x0000000000007918 */ /* 0x000fe20000000000 */
[----:B------:R-:W-:Y:S01]  /*0430*/  NOP ;  /* 0x0000000000007918 */ /* 0x000fe20000000000 */
[----:B------:R-:W-:Y:S01]  /*0440*/  ULDC UR11, c[0x0][0x148] ;  /* 0x00005200000b7ab9 */ /* 0x000fe20000000800 */
[----:B------:R-:W-:-:S02]  /*0450*/  IMAD.MOV.U32 R18, RZ, RZ, 0x1 ;  /* 0x00000001ff127424 */ /* 0x000fc400078e00ff */
[----:B------:R-:W-:-:S05]  /*0460*/  IMAD.IADD R5, R2, 0x1, -R5 ;  /* 0x0000000102057824 */ /* 0x000fca00078e0a05 */
[----:B------:R-:W-:Y:S02]  /*0470*/  SHF.R.S32.HI R4, RZ, 0x1f, R5 ;  /* 0x0000001fff047819 */ /* 0x000fe40000011405 */
[----:B-----5:R-:W-:Y:S02]  /*0480*/  I2FP.F32.U32 R7, UR13 ;  /* 0x0000000d00077c45 */ /* 0x020fe40008201000 */
[----:B------:R-:W-:Y:S02]  /*0490*/  LEA.HI R4, R4, R5, RZ, 0x3 ;  /* 0x0000000504047211 */ /* 0x000fe400078f18ff */
[----:B-1----:R-:W-:Y:S01]  /*04a0*/  ISETP.NE.OR P0, PT, R6, RZ, !P0 ;  /* 0x000000ff0600720c */ /* 0x002fe20004705670 */
[----:B------:R-:W-:Y:S01]  /*04b0*/  FMUL R8, R7, UR4 ;  /* 0x0000000407087c20 */ /* 0x000fe20008400000 */
[--C-:B------:R-:W-:Y:S02]  /*04c0*/  SHF.R.S32.HI R0, RZ, 0x3, R4.reuse ;  /* 0x00000003ff007819 */ /* 0x100fe40000011404 */
[----:B------:R-:W-:-:S02]  /*04d0*/  SHF.R.S32.HI R7, RZ, 0x1f, R4 ;  /* 0x0000001fff077819 */ /* 0x000fc40000011404 */
[----:B------:R-:W-:Y:S01]  /*04e0*/  SHF.R.S32.HI R4, RZ, 0x1f, R3 ;  /* 0x0000001fff047819 */ /* 0x000fe20000011403 */
[----:B------:R-:W1:Y:S01]  /*04f0*/  F2I.U32.TRUNC.NTZ R8, R8 ;  /* 0x0000000800087305 */ /* 0x000e62000020f000 */
[----:B------:R-:W-:Y:S02]  /*0500*/  LEA.HI R7, R7, R0, RZ, 0x2 ;  /* 0x0000000007077211 */ /* 0x000fe400078f10ff */
[----:B------:R-:W-:Y:S02]  /*0510*/  LEA.HI R4, R4, R3, RZ, 0x2 ;  /* 0x0000000304047211 */ /* 0x000fe400078f10ff */
[----:B------:R-:W-:Y:S01]  /*0520*/  LOP3.LUT R7, R7, 0xfffffffc, RZ, 0xc0, !PT ;  /* 0xfffffffc07077812 */ /* 0x000fe200078ec0ff */
[----:B------:R-:W-:Y:S01]  /*0530*/  VOTEU.ALL UP0, P0 ;  /* 0x00000000003f7886 */ /* 0x000fe20000000000 */
[----:B------:R-:W-:Y:S01]  /*0540*/  LOP3.LUT R4, R4, 0x3ffffffc, RZ, 0xc0, !PT ;  /* 0x3ffffffc04047812 */ /* 0x000fe200078ec0ff */
[----:B------:R-:W-:Y:S02]  /*0550*/  VOTEU.ALL UP1, P0 ;  /* 0x00000000003f7886 */ /* 0x000fe40000020000 */
[----:B------:R-:W-:Y:S01]  /*0560*/  IMAD.IADD R7, R0, 0x1, -R7 ;  /* 0x0000000100077824 */ /* 0x000fe200078e0a07 */
[----:B0-----:R-:W-:Y:S01]  /*0570*/  I2FP.F32.U32 R0, UR10 ;  /* 0x0000000a00007c45 */ /* 0x001fe20008201000 */
[----:B------:R-:W-:Y:S01]  /*0580*/  IMAD.IADD R4, R3, 0x1, -R4 ;  /* 0x0000000103047824 */ /* 0x000fe200078e0a04 */
[----:B------:R-:W0:Y:S01]  /*0590*/  @!UP0 S2UR UR7, SR_CgaCtaId ;  /* 0x00000000000789c3 */ /* 0x000e220000008800 */
[----:B------:R-:W-:Y:S01]  /*05a0*/  @!UP0 UMOV UR6, 0x400 ;  /* 0x0000040000068882 */ /* 0x000fe20000000000 */
[----:B-1----:R-:W-:Y:S01]  /*05b0*/  R2UR UR4, R8 ;  /* 0x00000000080472ca */ /* 0x002fe200000e0000 */
[----:B------:R-:W-:-:S02]  /*05c0*/  IMAD R4, R4, 0x4, R7 ;  /* 0x0000000404047824 */ /* 0x000fc400078e0207 */
[----:B------:R-:W-:Y:S02]  /*05d0*/  FMUL R6, R0, UR5 ;  /* 0x0000000500067c20 */ /* 0x000fe40008400000 */
[C---:B------:R-:W-:Y:S01]  /*05e0*/  IMAD.SHL.U32 R19, R4.reuse, 0x4, RZ ;  /* 0x0000000404137824 */ /* 0x040fe200078e00ff */
[----:B------:R-:W-:-:S03]  /*05f0*/  LEA.HI R0, R4, R4, RZ, 0x1 ;  /* 0x0000000404007211 */ /* 0x000fc600078f08ff */
[----:B------:R-:W1:Y:S01]  /*0600*/  F2I.U32.TRUNC.NTZ R6, R6 ;  /* 0x0000000600067305 */ /* 0x000e62000020f000 */
[----:B------:R-:W-:Y:S02]  /*0610*/  LOP3.LUT R3, R0, 0xfffffffe, RZ, 0xc0, !PT ;  /* 0xfffffffe00037812 */ /* 0x000fe400078ec0ff */
[C---:B------:R-:W-:Y:S01]  /*0620*/  LOP3.LUT R19, R4.reuse, 0xc, R19, 0x78, !PT ;  /* 0x0000000c04137812 */ /* 0x040fe200078e7813 */
[----:B------:R-:W-:Y:S02]  /*0630*/  UIADD3 UR4, -UR4, URZ, URZ ;  /* 0x0000003f04047290 */ /* 0x000fe4000fffe13f */
[----:B------:R-:W-:Y:S02]  /*0640*/  IMAD.IADD R3, R4, 0x1, -R3 ;  /* 0x0000000104037824 */ /* 0x000fe400078e0a03 */
[----:B------:R-:W-:-:S03]  /*0650*/  UIMAD UR8, UR8, UR4, UR13 ;  /* 0x00000004080872a4 */ /* 0x000fc6000f8e020d */
[----:B------:R-:W-:Y:S02]  /*0660*/  UMOV UR4, 0x20 ;  /* 0x0000002000047882 */ /* 0x000fe40000000000 */
[----:B------:R-:W-:-:S04]  /*0670*/  @!UP0 UIADD3 UR4, -UR4, 0x100000, URZ ;  /* 0x0010000004048890 */ /* 0x000fc8000fffe13f */
[----:B------:R-:W-:Y:S02]  /*0680*/  @!UP0 USHF.L.U32 UR5, UR4, 0xb, URZ ;  /* 0x0000000b04058899 */ /* 0x000fe4000800063f */
[----:B------:R-:W-:Y:S01]  /*0690*/  @!UP0 USHF.L.U32 UR4, UR4, 0x1, URZ ;  /* 0x0000000104048899 */ /* 0x000fe2000800063f */
[----:B------:R-:W-:Y:S01]  /*06a0*/  ISETP.NE.AND P3, PT, R3, UR8, PT ;  /* 0x0000000803007c0c */ /* 0x000fe2000bf65270 */
[----:B0-----:R-:W-:Y:S01]  /*06b0*/  @!UP0 ULEA UR6, UR7, UR6, 0x18 ;  /* 0x0000000607068291 */ /* 0x001fe2000f8ec03f */
[----:B------:R-:W0:Y:S01]  /*06c0*/  LDC R3, c[0x0][0x140] ;  /* 0x00005000ff037b82 */ /* 0x000e220000000800 */
[----:B-1----:R-:W-:Y:S01]  /*06d0*/  R2UR UR12, R6 ;  /* 0x00000000060c72ca */ /* 0x002fe200000e0000 */
[----:B------:R-:W-:Y:S01]  /*06e0*/  VOTEU.ALL UP0, P0 ;  /* 0x00000000003f7886 */ /* 0x000fe20000000000 */
[----:B------:R-:W-:-:S04]  /*06f0*/  LOP3.LUT P0, RZ, R5, 0x7, RZ, 0xc0, !PT ;  /* 0x0000000705ff7812 */ /* 0x000fc8000780c0ff */
[C---:B------:R-:W-:Y:S01]  /*0700*/  ISETP.LT.U32.AND P0, PT, R19.reuse, 0x2, !P0 ;  /* 0x000000021300780c */ /* 0x040fe20004701070 */
[----:B------:R-:W1:Y:S03]  /*0710*/  FENCE.VIEW.ASYNC.S ;  /* 0x00000000000073c6 */ /* 0x000e660000000000 */
[----:B-1----:R-:W1:Y:S01]  /*0720*/  @!UP0 SYNCS.EXCH.64 URZ, [UR6+0x40], UR4 ;  /* 0x00004004063f85b2 */ /* 0x002e620008000100 */
[----:B------:R-:W-:Y:S02]  /*0730*/  @P3 LEA.HI R0, R19, R19, RZ, 0x1 ;  /* 0x0000001313003211 */ /* 0x000fe400078f08ff */
[----:B------:R-:W-:Y:S02]  /*0740*/  UIADD3 UR12, -UR12, URZ, URZ ;  /* 0x0000003f0c0c7290 */ /* 0x000fe4000fffe13f */
[----:B------:R-:W-:Y:S02]  /*0750*/  @P3 SHF.R.S32.HI R0, RZ, 0x1, R0 ;  /* 0x00000001ff003819 */ /* 0x000fe40000011400 */
[----:B0-----:R-:W-:-:S02]  /*0760*/  ISETP.EQ.U32.AND P2, PT, R3, 0x1, PT ;  /* 0x000000010300780c */ /* 0x001fc40003f42070 */
[----:B------:R-:W-:Y:S01]  /*0770*/  SEL R3, RZ, 0x1, !P0 ;  /* 0x00000001ff037807 */ /* 0x000fe20004000000 */
[----:B------:R0:W1:Y:S01]  /*0780*/  @!UP1 SYNCS.EXCH.64 URZ, [UR6+0x48], UR4 ;  /* 0x00004804063f95b2 */ /* 0x0000620008000100 */
[----:B------:R-:W-:Y:S01]  /*0790*/  NOP ;  /* 0x0000000000007918 */ /* 0x000fe20000000000 */
[----:B0-----:R-:W-:-:S06]  /*07a0*/  UIMAD UR4, UR11, UR12, UR10 ;  /* 0x0000000c0b0472a4 */ /* 0x001fcc000f8e020a */
[----:B------:R-:W-:-:S04]  /*07b0*/  @P3 ISETP.NE.AND P4, PT, R0, UR4, PT ;  /* 0x0000000400003c0c */ /* 0x000fc8000bf85270 */
[----:B------:R-:W-:-:S04]  /*07c0*/  @P3 SEL R18, RZ, 0x1, P4 ;  /* 0x00000001ff123807 */ /* 0x000fc80002000000 */
[----:B------:R-:W-:Y:S01]  /*07d0*/  LOP3.LUT R18, R18, R3, RZ, 0xc0, !PT ;  /* 0x0000000312127212 */ /* 0x000fe200078ec0ff */
[----:B------:R-:W-:Y:S06]  /*07e0*/  @!P2 BRA `(.L_x_3) ;  /* 0x000000000008a947 */ /* 0x000fec0003800000 */
[----:B-1234-:R-:W-:Y:S01]  /*07f0*/  UCGABAR_ARV ;  /* 0x00000000000079c7 */ /* 0x01efe20008000000 */
[----:B------:R-:W-:Y:S05]  /*0800*/  BRA `(.L_x_4) ;  /* 0x0000000000047947 */ /* 0x000fea0003800000 */
.L_x_3:
[----:B-1234-:R-:W-:Y:S01]  /*0810*/  NOP ;  /* 0x0000000000007918 */ /* 0x01efe20000000000 */
.L_x_4:
[----:B------:R-:W-:Y:S01]  /*0820*/  ULDC UR4, c[0x0][0x65c] ;  /* 0x0001970000047ab9 */ /* 0x000fe20000000800 */
[----:B------:R-:W-:Y:S01]  /*0830*/  UMOV UR5, URZ ;  /* 0x0000003f00057c82 */ /* 0x000fe20008000000 */
[----:B------:R-:W-:-:S03]  /*0840*/  UISETP.NE.AND UP0, UPT, UR4, 0x1, UPT ;  /* 0x000000010400788c */ /* 0x000fc6000bf05270 */
[----:B------:R-:W-:Y:S01]  /*0850*/  UMOV UR4, UR13 ;  /* 0x0000000d00047c82 */ /* 0x000fe20008000000 */
[----:B------:R-:W-:Y:S02]  /*0860*/  UP2UR UR39, UPR, URZ, 0x1 ;  /* 0x000000013f277883 */ /* 0x000fe40008000000 */
[----:B------:R-:W-:Y:S02]  /*0870*/  PLOP3.LUT P3, PT, PT, PT, UP0, 0x80, 0x0 ;  /* 0x000000000000781c */ /* 0x000fe40003f6f008 */
[----:B------:R-:W-:Y:S02]  /*0880*/  PLOP3.LUT P4, PT, PT, PT, UP0, 0x80, 0x0 ;  /* 0x000000000000781c */ /* 0x000fe40003f8f008 */
[----:B------:R-:W-:Y:S01]  /*0890*/  PLOP3.LUT P5, PT, PT, PT, UP0, 0x80, 0x0 ;  /* 0x000000000000781c */ /* 0x000fe20003faf008 */
[----:B------:R-:W-:Y:S01]  /*08a0*/  @UP0 ULDC UR14, c[0x0][0x10] ;  /* 0x00000400000e0ab9 */ /* 0x000fe20000000800 */
[----:B------:R-:W-:Y:S01]  /*08b0*/  @UP0 UMOV UR6, UR10 ;  /* 0x0000000a00060c82 */ /* 0x000fe20008000000 */
[----:B------:R-:W-:Y:S01]  /*08c0*/  @UP0 UMOV UR7, URZ ;  /* 0x0000003f00070c82 */ /* 0x000fe20008000000 */
[----:B------:R-:W-:Y:S01]  /*08d0*/  PLOP3.LUT P0, PT, PT, PT, UP0, 0x80, 0x0 ;  /* 0x000000000000781c */ /* 0x000fe20003f0f008 */
[----:B------:R-:W-:-:S03]  /*08e0*/  @UP0 UIMAD.WIDE.U32 UR14, UR13, UR14, UR6 ;  /* 0x0000000e0d0e02a5 */ /* 0x000fc6000f8e0006 */
[----:B------:R-:W-:Y:S01]  /*08f0*/  @!UP0 ULDC UR7, c[0x0][0xc] ;  /* 0x0000030000078ab9 */ /* 0x000fe20000000800 */
[----:B------:R-:W-:Y:S01]  /*0900*/  @UP0 UMOV UR6, URZ ;  /* 0x0000003f00060c82 */ /* 0x000fe20008000000 */
[----:B------:R-:W-:Y:S01]  /*0910*/  @!UP0 UIMAD.WIDE.U32 UR4, UR10, UR7, UR4 ;  /* 0x000000070a0482a5 */ /* 0x000fe2000f8e0004 */
[----:B------:R-:W-:Y:S01]  /*0920*/  IMAD.U32 R17, RZ, RZ, UR15 ;  /* 0x0000000fff117e24 */ /* 0x000fe2000f8e00ff */
[----:B------:R-:W-:Y:S01]  /*0930*/  @UP0 UIADD3 UR6, UR15, UR6, URZ ;  /* 0x000000060f060290 */ /* 0x000fe2000fffe03f */
[----:B------:R-:W-:-:S03]  /*0940*/  IMAD.U32 R16, RZ, RZ, UR14 ;  /* 0x0000000eff107e24 */ /* 0x000fc6000f8e00ff */
[----:B------:R-:W-:Y:S02]  /*0950*/  IMAD.U32 R4, RZ, RZ, UR4 ;  /* 0x00000004ff047e24 */ /* 0x000fe4000f8e00ff */
[----:B------:R-:W-:Y:S02]  /*0960*/  IMAD.U32 R7, RZ, RZ, UR5 ;  /* 0x00000005ff077e24 */ /* 0x000fe4000f8e00ff */
[----:B------:R-:W-:Y:S02]  /*0970*/  @P3 IMAD.U32 R17, RZ, RZ, UR6 ;  /* 0x00000006ff113e24 */ /* 0x000fe4000f8e00ff */
[----:B------:R-:W-:Y:S02]  /*0980*/  IMAD.U32 R5, RZ, RZ, UR5 ;  /* 0x00000005ff057e24 */ /* 0x000fe4000f8e00ff */
[----:B------:R-:W-:Y:S02]  /*0990*/  IMAD.U32 R6, RZ, RZ, UR4 ;  /* 0x00000004ff067e24 */ /* 0x000fe4000f8e00ff */
[----:B------:R-:W-:-:S02]  /*09a0*/  @!P4 IMAD.MOV.U32 R16, RZ, RZ, R4 ;  /* 0x000000ffff10c224 */ /* 0x000fc400078e0004 */
[----:B------:R-:W-:Y:S01]  /*09b0*/  @!P5 IMAD.MOV.U32 R17, RZ, RZ, R7 ;  /* 0x000000ffff11d224 */ /* 0x000fe200078e0007 */
[----:B------:R-:W-:Y:S06]  /*09c0*/  @!P2 BRA `(.L_x_5) ;  /* 0x00000000000ca947 */ /* 0x000fec0003800000 */
[----:B------:R-:W-:Y:S01]  /*09d0*/  UCGABAR_WAIT ;  /* 0x0000000000007dc7 */ /* 0x000fe20008000000 */
[----:B------:R-:W-:Y:S01]  /*09e0*/  CCTL.IVALL ;  /* 0x00000000ff00798f */ /* 0x000fe20002000000 */
[----:B------:R-:W-:Y:S05]  /*09f0*/  BRA `(.L_x_6) ;  /* 0x0000000000047947 */ /* 0x000fea0003800000 */
.L_x_5:
[----:B------:R-:W-:Y:S06]  /*0a00*/  BAR.SYNC.DEFER_BLOCKING 0x0 ;  /* 0x0000000000007b1d */ /* 0x000fec0000010000 */
.L_x_6:
[----:B------:R-:W-:Y:S05]  /*0a10*/  @!P1 BRA `(.L_x_7) ;  /* 0x000000dc00109947 */ /* 0x000fea0003800000 */
[----:B------:R-:W-:-:S06]  /*0a20*/  UISETP.GT.U32.AND UP0, UPT, UR16, 0x1, UPT ;  /* 0x000000011000788c */ /* 0x000fcc000bf04070 */
[----:B------:R-:W-:-:S13]  /*0a30*/  PLOP3.LUT P0, PT, PT, PT, UP0, 0x80, 0x0 ;  /* 0x000000000000781c */ /* 0x000fda0003f0f008 */
[----:B------:R-:W-:Y:S05]  /*0a40*/  @P0 EXIT ;  /* 0x000000000000094d */ /* 0x000fea0003800000 */
[----:B------:R-:W-:Y:S01]  /*0a50*/  ULDC.64 UR4, c[0x0][0x650] ;  /* 0x0001940000047ab9 */ /* 0x000fe20000000a00 */
[----:B------:R-:W-:Y:S01]  /*0a60*/  UMOV UR47, 0xffffffff ;  /* 0xffffffff002f7882 */ /* 0x000fe20000000000 */
[----:B------:R-:W-:Y:S01]  /*0a70*/  ISETP.GE.U32.AND P0, PT, R16, UR4, PT ;  /* 0x0000000410007c0c */ /* 0x000fe2000bf06070 */
[----:B------:R-:W-:Y:S01]  /*0a80*/  UMOV UR46, 0xffffffff ;  /* 0xffffffff002e7882 */ /* 0x000fe20000000000 */
[----:B------:R-:W-:Y:S01]  /*0a90*/  UMOV UR45, 0xffffffff ;  /* 0xffffffff002d7882 */ /* 0x000fe20000000000 */
[----:B------:R-:W-:Y:S02]  /*0aa0*/  PRMT R0, RZ, 0x7610, R0 ;  /* 0x00007610ff007816 */ /* 0x000fe40000000000 */
[----:B------:R-:W-:-:S13]  /*0ab0*/  ISETP.GE.U32.AND.EX P0, PT, R17, UR5, PT, P0 ;  /* 0x0000000511007c0c */ /* 0x000fda000bf06100 */
[----:B------:R-:W-:Y:S05]  /*0ac0*/  @P0 BRA `(.L_x_8) ;  /* 0x0000000400480947 */ /* 0x000fea0003800000 */
[----:B------:R-:W-:Y:S01]  /*0ad0*/  ULDC.64 UR16, c[0x0][0x628] ;  /* 0x00018a0000107ab9 */ /* 0x000fe20000000a00 */
[C---:B------:R-:W-:Y:S01]  /*0ae0*/  R2UR UR19, R16.reuse ;  /* 0x00000000101372ca */ /* 0x040fe200000e0000 */
[----:B------:R-:W-:Y:S01]  /*0af0*/  ULDC UR18, c[0x0][0x630] ;  /* 0x00018c0000127ab9 */ /* 0x000fe20000000800 */
[----:B------:R-:W-:Y:S02]  /*0b00*/  ISETP.NE.U32.AND P0, PT, RZ, UR16, PT ;  /* 0x00000010ff007c0c */ /* 0x000fe4000bf05070 */
[----:B------:R-:W-:Y:S02]  /*0b10*/  R2UR UR4, R16 ;  /* 0x00000000100472ca */ /* 0x000fe400000e0000 */
[----:B------:R-:W-:Y:S02]  /*0b20*/  ISETP.NE.AND.EX P0, PT, RZ, UR17, PT, P0 ;  /* 0x00000011ff007c0c */ /* 0x000fe4000bf05300 */
[----:B------:R-:W-:-:S11]  /*0b30*/  R2UR UR5, R17 ;  /* 0x00000000110572ca */ /* 0x000fd600000e0000 */
[----:B------:R-:W-:Y:S05]  /*0b40*/  @!P0 BRA `(.L_x_9) ;  /* 0x0000000000308947 */ /* 0x000fea0003800000 */
[----:B------:R-:W-:Y:S01]  /*0b50*/  R2UR UR4, R16 ;  /* 0x00000000100472ca */ /* 0x000fe200000e0000 */
[----:B------:R-:W-:Y:S01]  /*0b60*/  ULDC UR9, c[0x0][0x634] ;  /* 0x00018d0000097ab9 */ /* 0x000fe20000000800 */
[----:B------:R-:W-:-:S11]  /*0b70*/  R2UR UR13, R17 ;  /* 0x00000000110d72ca */ /* 0x000fd600000e0000 */
[----:B------:R-:W-:-:S04]  /*0b80*/  UIADD3 UR9, UP0, UR4, UR9, URZ ;  /* 0x0000000904097290 */ /* 0x000fc8000ff1e03f */
[----:B------:R-:W-:-:S04]  /*0b90*/  UIADD3.X UR13, URZ, UR13, URZ, UP0, !UPT ;  /* 0x0000000d3f0d7290 */ /* 0x000fc800087fe43f */
[----:B------:R-:W-:-:S04]  /*0ba0*/  UIMAD.WIDE.U32 UR4, UR13, UR16, URZ ;  /* 0x000000100d0472a5 */ /* 0x000fc8000f8e003f */
[----:B------:R-:W-:Y:S02]  /*0bb0*/  UIMAD.WIDE.U32 UR6, UP0, UR9, UR17, UR4 ;  /* 0x00000011090672a5 */ /* 0x000fe4000f800004 */
[----:B------:R-:W-:Y:S02]  /*0bc0*/  UIMAD.WIDE.U32 UR4, UR9, UR16, URZ ;  /* 0x00000010090472a5 */ /* 0x000fe4000f8e003f */
[----:B------:R-:W-:Y:S02]  /*0bd0*/  UIADD3.X UR15, URZ, URZ, URZ, UP0, !UPT ;  /* 0x0000003f3f0f7290 */ /* 0x000fe400087fe43f */
[----:B------:R-:W-:Y:S01]  /*0be0*/  UIADD3 URZ, UP0, UR5, UR6, URZ ;  /* 0x00000006053f7290 */ /* 0x000fe2000ff1e03f */
[----:B------:R-:W-:-:S03]  /*0bf0*/  UMOV UR14, UR7 ;  /* 0x00000007000e7c82 */ /* 0x000fc60008000000 */
[----:B------:R-:W-:-:S12]  /*0c00*/  UIMAD.WIDE.U32.X UR4, UR13, UR17, UR14, UP0 ;  /* 0x000000110d0472a5 */ /* 0x000fd800080e040e */
.L_x_9:
[----:B------:R-:W-:Y:S01]  /*0c10*/  USHF.R.U64 UR45, UR4, UR18, UR5 ;  /* 0x00000012042d7299 */ /* 0x000fe20008001205 */
[----:B------:R-:W-:Y:S01]  /*0c20*/  R2UR UR7, R17 ;  /* 0x00000000110772ca */ /* 0x000fe200000e0000 */
[----:B------:R-:W-:Y:S02]  /*0c30*/  USHF.R.U32.HI UR4, URZ, UR18, UR5 ;  /* 0x000000123f047299 */ /* 0x000fe40008011605 */
[----:B------:R-:W-:Y:S01]  /*0c40*/  UIADD3 UR5, UP0, URZ, -UR45, URZ ;  /* 0x8000002d3f057290 */ /* 0x000fe2000ff1e03f */
[----:B------:R-:W-:Y:S01]  /*0c50*/  ULDC.64 UR14, c[0x0][0x620] ;  /* 0x00018800000e7ab9 */ /* 0x000fe20000000a00 */
[----:B------:R-:W-:Y:S02]  /*0c60*/  UMOV UR6, UR19 ;  /* 0x0000001300067c82 */ /* 0x000fe40008000000 */
[----:B------:R-:W-:Y:S01]  /*0c70*/  UIADD3.X UR4, URZ, ~UR4, URZ, UP0, !UPT ;  /* 0x800000043f047290 */ /* 0x000fe200087fe43f */
[----:B------:R-:W-:Y:S01]  /*0c80*/  ULDC UR9, c[0x0][0x618] ;  /* 0x0001860000097ab9 */ /* 0x000fe20000000800 */
[----:B------:R-:W-:-:S02]  /*0c90*/  UIMAD UR12, UR11, UR12, UR10 ;  /* 0x0000000c0b0c72a4 */ /* 0x000fc4000f8e020a */
[----:B------:R-:W-:Y:S02]  /*0ca0*/  UIMAD UR4, UR4, UR14, URZ ;  /* 0x0000000e040472a4 */ /* 0x000fe4000f8e023f */
[----:B------:R-:W-:Y:S02]  /*0cb0*/  UIMAD.WIDE.U32 UR6, UR5, UR14, UR6 ;  /* 0x0000000e050672a5 */ /* 0x000fe4000f8e0006 */
[----:B------:R-:W-:Y:S01]  /*0cc0*/  UIMAD UR4, UR5, UR15, UR4 ;  /* 0x0000000f050472a4 */ /* 0x000fe2000f8e0204 */
[----:B------:R-:W-:Y:S01]  /*0cd0*/  ULDC UR10, c[0x0][0x608] ;  /* 0x00018200000a7ab9 */ /* 0x000fe20000000800 */
[----:B------:R-:W-:Y:S02]  /*0ce0*/  ULDC UR18, c[0x0][0x658] ;  /* 0x0001960000127ab9 */ /* 0x000fe40000000800 */
[----:B------:R-:W-:Y:S01]  /*0cf0*/  UIADD3 UR7, UR7, UR4, URZ ;  /* 0x0000000407077290 */ /* 0x000fe2000fffe03f */
[----:B------:R-:W-:Y:S02]  /*0d00*/  UMOV UR11, 0xffffffff ;  /* 0xffffffff000b7882 */ /* 0x000fe40000000000 */
[----:B------:R-:W-:Y:S01]  /*0d10*/  ULDC.64 UR4, c[0x0][0x640] ;  /* 0x0001900000047ab9 */ /* 0x000fe20000000a00 */
[----:B------:R-:W-:Y:S01]  /*0d20*/  USHF.R.U64 UR16, UR6, UR9, UR7 ;  /* 0x0000000906107299 */ /* 0x000fe20008001207 */
[----:B------:R-:W-:Y:S01]  /*0d30*/  ISETP.NE.U32.AND P0, PT, RZ, UR4, PT ;  /* 0x00000004ff007c0c */ /* 0x000fe2000bf05070 */
[----:B------:R-:W-:-:S02]  /*0d40*/  USHF.R.U32.HI UR7, URZ, UR9, UR7 ;  /* 0x000000093f077299 */ /* 0x000fc40008011607 */
[----:B------:R-:W-:Y:S01]  /*0d50*/  USHF.L.U32 UR6, UR11, UR18, URZ ;  /* 0x000000120b067299 */ /* 0x000fe2000800063f */
[----:B------:R-:W-:Y:S01]  /*0d60*/  ISETP.NE.AND.EX P0, PT, RZ, UR5, PT, P0 ;  /* 0x00000005ff007c0c */ /* 0x000fe2000bf05300 */
[----:B------:R-:W-:Y:S02]  /*0d70*/  USHF.R.U64 UR22, UR16, UR10, UR7 ;  /* 0x0000000a10167299 */ /* 0x000fe40008001207 */
[----:B------:R-:W-:Y:S02]  /*0d80*/  USHF.R.U32.HI UR7, URZ, UR10, UR7 ;  /* 0x0000000a3f077299 */ /* 0x000fe40008011607 */
[----:B------:R-:W-:Y:S02]  /*0d90*/  UISETP.NE.AND UP1, UPT, UR39, URZ, UPT ;  /* 0x0000003f2700728c */ /* 0x000fe4000bf25270 */
[----:B------:R-:W-:Y:S01]  /*0da0*/  USHF.R.U64 UR23, UR22, UR18, UR7 ;  /* 0x0000001216177299 */ /* 0x000fe20008001207 */
[----:B------:R-:W-:Y:S01]  /*0db0*/  ULDC UR17, c[0x0][0x600] ;  /* 0x0001800000117ab9 */ /* 0x000fe20000000800 */
[----:B------:R-:W-:-:S02]  /*0dc0*/  ULOP3.LUT UR13, URZ, UR6, URZ, 0x33, !UPT ;  /* 0x000000063f0d7292 */ /* 0x000fc4000f8e333f */
[----:B------:R-:W-:Y:S02]  /*0dd0*/  UIADD3 UR15, UR17, -0x1, URZ ;  /* 0xffffffff110f7890 */ /* 0x000fe4000fffe03f */
[----:B------:R-:W-:Y:S02]  /*0de0*/  USEL UR12, UR8, UR12, !UP1 ;  /* 0x0000000c080c7287 */ /* 0x000fe4000c800000 */
[----:B------:R-:W-:Y:S01]  /*0df0*/  USHF.R.U32.HI UR7, URZ, UR18, UR7 ;  /* 0x000000123f077299 */ /* 0x000fe20008011607 */
[----:B------:R-:W-:Y:S01]  /*0e00*/  ULDC UR19, c[0x0][0x648] ;  /* 0x0001920000137ab9 */ /* 0x000fe20000000800 */
[----:B------:R-:W-:Y:S01]  /*0e10*/  ULDC UR20, c[0x0][0x638] ;  /* 0x00018e0000147ab9 */ /* 0x000fe20000000800 */
[----:B------:R-:W-:Y:S01]  /*0e20*/  UMOV UR21, 0x1 ;  /* 0x0000000100157882 */ /* 0x000fe20000000000 */
[----:B------:R-:W-:Y:S01]  /*0e30*/  UMOV UR6, UR23 ;  /* 0x0000001700067c82 */ /* 0x000fe20008000000 */
[----:B------:R-:W-:Y:S07]  /*0e40*/  @!P0 BRA `(.L_x_10) ;  /* 0x0000000000308947 */ /* 0x000fee0003800000 */
[----:B------:R-:W-:Y:S02]  /*0e50*/  ULDC UR10, c[0x0][0x64c] ;  /* 0x00019300000a7ab9 */ /* 0x000fe40000000800 */
        /* <DEDUP_REMOVED lines=8> */
[----:B------:R-:W-:-:S07]  /*0ee0*/  UIMAD.WIDE.U32.X UR4, UR14, UR5, UR10, UP0 ;  /* 0x000000050e0472a5 */ /* 0x000fce00080e040a */
[----:B------:R-:W-:Y:S01]  /*0ef0*/  UMOV UR6, UR4 ;  /* 0x0000000400067c82 */ /* 0x000fe20008000000 */
[----:B------:R-:W-:-:S05]  /*0f00*/  UMOV UR7, UR5 ;  /* 0x0000000500077c82 */ /* 0x000fca0008000000 */
.L_x_10:
[----:B------:R-:W-:Y:S01]  /*0f10*/  USHF.R.U64 UR5, UR6, UR19, UR7 ;  /* 0x0000001306057299 */ /* 0x000fe20008001207 */
[----:B------:R-:W-:Y:S01]  /*0f20*/  IMAD.MOV.U32 R0, RZ, RZ, 0x1 ;  /* 0x00000001ff007424 */ /* 0x000fe200078e00ff */
[----:B------:R-:W-:Y:S02]  /*0f30*/  USHF.L.U32 UR4, UR21, UR18, URZ ;  /* 0x0000001215047299 */ /* 0x000fe4000800063f */
[----:B------:R-:W-:Y:S02]  /*0f40*/  ULOP3.LUT UR13, UR22, UR13, URZ, 0xc0, !UPT ;  /* 0x0000000d160d7292 */ /* 0x000fe4000f8ec03f */
[----:B------:R-:W-:Y:S02]  /*0f50*/  UIADD3 UR6, -UR5, URZ, URZ ;  /* 0x0000003f05067290 */ /* 0x000fe4000fffe13f */
[----:B------:R-:W-:Y:S02]  /*0f60*/  UIMAD UR13, UR4, UR5, UR13 ;  /* 0x00000005040d72a4 */ /* 0x000fe4000f8e020d */
[----:B------:R-:W-:-:S02]  /*0f70*/  ULOP3.LUT UR15, UR16, UR15, URZ, 0xc0, !UPT ;  /* 0x0000000f100f7292 */ /* 0x000fc4000f8ec03f */
[----:B------:R-:W-:Y:S01]  /*0f80*/  UIMAD UR4, UR6, UR20, UR23 ;  /* 0x00000014060472a4 */ /* 0x000fe2000f8e0217 */
[----:B------:R-:W-:Y:S01]  /*0f90*/  ULDC UR5, c[0x0][0x610] ;  /* 0x0001840000057ab9 */ /* 0x000fe20000000800 */
[----:B------:R-:W-:Y:S02]  /*0fa0*/  UISETP.NE.AND UP0, UPT, UR39, URZ, UPT ;  /* 0x0000003f2700728c */ /* 0x000fe4000bf05270 */
[----:B------:R-:W-:Y:S02]  /*0fb0*/  UIMAD UR12, UR13, UR5, UR12 ;  /* 0x000000050d0c72a4 */ /* 0x000fe4000f8e020c */
[----:B------:R-:W-:-:S04]  /*0fc0*/  UIMAD UR4, UR4, UR17, UR15 ;  /* 0x00000011040472a4 */ /* 0x000fc8000f8e020f */
[----:B------:R-:W-:Y:S02]  /*0fd0*/  USEL UR46, UR4, UR12, !UP0 ;  /* 0x0000000c042e7287 */ /* 0x000fe4000c000000 */
[----:B------:R-:W-:-:S12]  /*0fe0*/  USEL UR47, UR12, UR4, !UP0 ;  /* 0x000000040c2f7287 */ /* 0x000fd8000c000000 */
.L_x_8:
[----:B------:R-:W-:-:S08]  /*0ff0*/  NOP ;  /* 0x0000000000007918 */ /* 0x000fd00000000000 */
[----:B------:R-:W0:Y:S02]  /*1000*/  USETMAXREG.TRY_ALLOC.CTAPOOL UP0, 0xe8 ;  /* 0x000000e8000079c8 */ /* 0x000e240008000600 */
[----:B0-----:R-:W-:-:S13]  /*1010*/  PLOP3.LUT P0, PT, PT, PT, UP0, 0x80, 0x0 ;  /* 0x000000000000781c */ /* 0x001fda0003f0f008 */
[----:B------:R-:W-:Y:S05]  /*1020*/  @!P0 BRA `(.L_x_8) ;  /* 0xfffffffc00f08947 */ /* 0x000fea000383ffff */
[----:B------:R-:W-:Y:S01]  /*1030*/  ULDC.64 UR4, c[0x0][0x598] ;  /* 0x0001660000047ab9 */ /* 0x000fe20000000a00 */
[----:B------:R-:W-:Y:S01]  /*1040*/  ULDC.64 UR48, c[0x0][0x208] ;  /* 0x0000820000307ab9 */ /* 0x000fe20000000a00 */
[----:B------:R-:W-:-:S04]  /*1050*/  ISETP.NE.U32.AND P0, PT, RZ, UR4, PT ;  /* 0x00000004ff007c0c */ /* 0x000fc8000bf05070 */
[----:B------:R-:W-:-:S13]  /*1060*/  ISETP.NE.AND.EX P0, PT, RZ, UR5, PT, P0 ;  /* 0x00000005ff007c0c */ /* 0x000fda000bf05300 */
[----:B------:R-:W-:Y:S05]  /*1070*/  @!P0 BRA `(.L_x_11) ;  /* 0x00000000001c8947 */ /* 0x000fea0003800000 */
[----:B------:R-:W0:Y:S02]  /*1080*/  LDC.64 R4, c[0x0][0x598] ;  /* 0x00016600ff047b82 */ /* 0x000e240000000a00 */
[----:B0-----:R-:W2:Y:S02]  /*1090*/  LDG.E.64 R4, desc[UR48][R4.64] ;  /* 0x0000003004047981 */ /* 0x001ea4000c1e1b00 */
[----:B--2---:R-:W-:-:S04]  /*10a0*/  ISETP.NE.U32.AND P0, PT, R4, RZ, PT ;  /* 0x000000ff0400720c */ /* 0x004fc80003f05070 */
[----:B------:R-:W-:-:S13]  /*10b0*/  ISETP.NE.AND.EX P0, PT, R5, RZ, PT, P0 ;  /* 0x000000ff0500720c */ /* 0x000fda0003f05300 */
[----:B------:R-:W-:Y:S05]  /*10c0*/  @!P0 BRA `(.L_x_11) ;  /* 0x0000000000088947 */ /* 0x000fea0003800000 */
[----:B------:R0:W5:Y:S01]  /*10d0*/  LD.E R184, desc[UR48][R4.64] ;  /* 0x0000003004b87980 */ /* 0x000162000c101900 */
[----:B------:R-:W-:Y:S05]  /*10e0*/  BRA `(.L_x_12) ;  /* 0x0000000000247947 */ /* 0x000fea0003800000 */
.L_x_11:
[----:B------:R-:W-:Y:S02]  /*10f0*/  ULDC.64 UR4, c[0x0][0x588] ;  /* 0x0001620000047ab9 */ /* 0x000fe40000000a00 */
[----:B------:R-:W-:-:S04]  /*1100*/  ISETP.NE.U32.AND P0, PT, RZ, UR4, PT ;  /* 0x00000004ff007c0c */ /* 0x000fc8000bf05070 */
[----:B------:R-:W-:-:S13]  /*1110*/  ISETP.NE.AND.EX P0, PT, RZ, UR5, PT, P0 ;  /* 0x00000005ff007c0c */ /* 0x000fda000bf05300 */
[----:B------:R-:W-:Y:S05]  /*1120*/  @!P0 BRA `(.L_x_13) ;  /* 0x00000000000c8947 */ /* 0x000fea0003800000 */
[----:B------:R-:W0:Y:S02]  /*1130*/  LDC.64 R184, c[0x0][0x588] ;  /* 0x00016200ffb87b82 */ /* 0x000e240000000a00 */
[----:B0-----:R1:W5:Y:S01]  /*1140*/  LDG.E R184, desc[UR48][R184.64] ;  /* 0x00000030b8b87981 */ /* 0x001362000c1e1900 */
[----:B------:R-:W-:Y:S05]  /*1150*/  BRA `(.L_x_12) ;  /* 0x0000000000087947 */ /* 0x000fea0003800000 */
.L_x_13:
[----:B------:R-:W-:Y:S02]  /*1160*/  ULDC UR4, c[0x0][0x580] ;  /* 0x0001600000047ab9 */ /* 0x000fe40000000800 */
[----:B------:R-:W-:-:S07]  /*1170*/  IMAD.U32 R184, RZ, RZ, UR4 ;  /* 0x00000004ffb87e24 */ /* 0x000fce000f8e00ff */
.L_x_12:
[----:B------:R-:W-:Y:S02]  /*1180*/  ULDC.64 UR4, c[0x0][0x5a0] ;  /* 0x0001680000047ab9 */ /* 0x000fe40000000a00 */
[----:B------:R-:W-:-:S04]  /*1190*/  ISETP.NE.U32.AND P0, PT, RZ, UR4, PT ;  /* 0x00000004ff007c0c */ /* 0x000fc8000bf05070 */
[----:B------:R-:W-:-:S13]  /*11a0*/  ISETP.NE.AND.EX P0, PT, RZ, UR5, PT, P0 ;  /* 0x00000005ff007c0c */ /* 0x000fda000bf05300 */
[----:B------:R-:W-:Y:S05]  /*11b0*/  @!P0 BRA `(.L_x_14) ;  /* 0x00000000001c8947 */ /* 0x000fea0003800000 */
[----:B0-----:R-:W0:Y:S02]  /*11c0*/  LDC.64 R4, c[0x0][0x5a0] ;  /* 0x00016800ff047b82 */ /* 0x001e240000000a00 */
[----:B0-----:R-:W2:Y:S02]  /*11d0*/  LDG.E.64 R4, desc[UR48][R4.64] ;  /* 0x0000003004047981 */ /* 0x001ea4000c1e1b00 */
[----:B--2---:R-:W-:-:S04]  /*11e0*/  ISETP.NE.U32.AND P0, PT, R4, RZ, PT ;  /* 0x000000ff0400720c */ /* 0x004fc80003f05070 */
[----:B------:R-:W-:-:S13]  /*11f0*/  ISETP.NE.AND.EX P0, PT, R5, RZ, PT, P0 ;  /* 0x000000ff0500720c */ /* 0x000fda0003f05300 */
[----:B------:R-:W-:Y:S05]  /*1200*/  @!P0 BRA `(.L_x_14) ;  /* 0x0000000000088947 */ /* 0x000fea0003800000 */
[----:B------:R0:W5:Y:S01]  /*1210*/  LD.E R23, desc[UR48][R4.64] ;  /* 0x0000003004177980 */ /* 0x000162000c101900 */
[----:B------:R-:W-:Y:S05]  /*1220*/  BRA `(.L_x_15) ;  /* 0x0000000000247947 */ /* 0x000fea0003800000 */
.L_x_14:
[----:B------:R-:W-:Y:S02]  /*1230*/  ULDC.64 UR4, c[0x0][0x590] ;  /* 0x0001640000047ab9 */ /* 0x000fe40000000a00 */
[----:B------:R-:W-:-:S04]  /*1240*/  ISETP.NE.U32.AND P0, PT, RZ, UR4, PT ;  /* 0x00000004ff007c0c */ /* 0x000fc8000bf05070 */
[----:B------:R-:W-:-:S13]  /*1250*/  ISETP.NE.AND.EX P0, PT, RZ, UR5, PT, P0 ;  /* 0x00000005ff007c0c */ /* 0x000fda000bf05300 */
[----:B------:R-:W-:Y:S05]  /*1260*/  @!P0 BRA `(.L_x_16) ;  /* 0x00000000000c8947 */ /* 0x000fea0003800000 */
[----:B0-----:R-:W0:Y:S02]  /*1270*/  LDC.64 R4, c[0x0][0x590] ;  /* 0x00016400ff047b82 */ /* 0x001e240000000a00 */
[----:B0-----:R2:W5:Y:S01]  /*1280*/  LDG.E R23, desc[UR48][R4.64] ;  /* 0x0000003004177981 */ /* 0x001562000c1e1900 */
[----:B------:R-:W-:Y:S05]  /*1290*/  BRA `(.L_x_15) ;  /* 0x0000000000087947 */ /* 0x000fea0003800000 */
.L_x_16:
[----:B------:R-:W-:Y:S02]  /*12a0*/  ULDC UR4, c[0x0][0x584] ;  /* 0x0001610000047ab9 */ /* 0x000fe40000000800 */
[----:B------:R-:W-:-:S07]  /*12b0*/  IMAD.U32 R23, RZ, RZ, UR4 ;  /* 0x00000004ff177e24 */ /* 0x000fce000f8e00ff */
.L_x_15:
[----:B------:R-:W-:-:S13]  /*12c0*/  LOP3.LUT P0, RZ, R0, 0xff, RZ, 0xc0, !PT ;  /* 0x000000ff00ff7812 */ /* 0x000fda000780c0ff */
[----:B------:R-:W-:Y:S05]  /*12d0*/  @!P0 EXIT ;  /* 0x000000000000894d */ /* 0x000fea0003800000 */
[----:B------:R-:W-:Y:S01]  /*12e0*/  ULDC UR4, c[0x0][0x28c] ;  /* 0x0000a30000047ab9 */ /* 0x000fe20000000800 */
[----:B------:R-:W-:Y:S01]  /*12f0*/  ULDC.64 UR6, c[0x0][0x5c8] ;  /* 0x0001720000067ab9 */ /* 0x000fe20000000a00 */
[----:B------:R-:W-:Y:S02]  /*1300*/  UIADD3 UR4, UR4, 0x7f, URZ ;  /* 0x0000007f04047890 */ /* 0x000fe4000fffe03f */
[----:B------:R-:W-:Y:S02]  /*1310*/  USHF.L.U64.HI UR40, UR6, 0x7, UR7 ;  /* 0x0000000706287899 */ /* 0x000fe40008010207 */
[----:B------:R-:W-:Y:S02]  /*1320*/  USHF.R.S32.HI UR5, URZ, 0x1f, UR4 ;  /* 0x0000001f3f057899 */ /* 0x000fe40008011404 */
[----:B------:R-:W-:Y:S02]  /*1330*/  USHF.L.U32 UR41, UR6, 0x7, URZ ;  /* 0x0000000706297899 */ /* 0x000fe4000800063f */
[----:B------:R-:W-:-:S02]  /*1340*/  ULEA.HI UR5, UR5, UR4, URZ, 0x7 ;  /* 0x0000000405057291 */ /* 0x000fc4000f8f383f */
[----:B------:R-:W-:Y:S02]  /*1350*/  USHF.L.U64.HI UR42, UR6, 0x3, UR7 ;  /* 0x00000003062a7899 */ /* 0x000fe40008010207 */
[----:B------:R-:W-:Y:S02]  /*1360*/  USHF.L.U32 UR43, UR6, 0x3, URZ ;  /* 0x00000003062b7899 */ /* 0x000fe4000800063f */
[----:B------:R-:W-:Y:S01]  /*1370*/  USHF.R.S32.HI UR44, URZ, 0x7, UR5 ;  /* 0x000000073f2c7899 */ /* 0x000fe20008011405 */
[----:B------:R-:W-:Y:S01]  /*1380*/  UMOV UR36, URZ ;  /* 0x0000003f00247c82 */ /* 0x000fe20008000000 */
[----:B------:R-:W-:-:S10]  /*1390*/  UMOV UR37, URZ ;  /* 0x0000003f00257c82 */ /* 0x000fd40008000000 */
.L_x_120:
[----:B------:R-:W-:Y:S01]  /*13a0*/  LOP3.LUT R0, R2, 0x80, RZ, 0xc0, !PT ;  /* 0x0000008002007812 */ /* 0x000fe200078ec0ff */
[----:B------:R-:W3:Y:S01]  /*13b0*/  S2UR UR7, SR_CgaCtaId ;  /* 0x00000000000779c3 */ /* 0x000ee20000008800 */
[----:B------:R-:W-:Y:S02]  /*13c0*/  UMOV UR6, 0x400 ;  /* 0x0000040000067882 */ /* 0x000fe40000000000 */
[----:B------:R-:W-:-:S06]  /*13d0*/  SHF.R.U32.HI R0, RZ, 0x7, R0 ;  /* 0x00000007ff007819 */ /* 0x000fcc0000011600 */
[----:B------:R-:W4:Y:S01]  /*13e0*/  SHFL.IDX PT, R0, R0, RZ, 0x1f ;  /* 0x00001fff00007589 */ /* 0x000f2200000e0000 */
[----:B---3--:R-:W-:Y:S01]  /*13f0*/  ULEA UR6, UR7, UR6, 0x18 ;  /* 0x0000000607067291 */ /* 0x008fe2000f8ec03f */
[----:B----4-:R-:W-:-:S13]  /*1400*/  R2UR UR4, R0 ;  /* 0x00000000000472ca */ /* 0x010fda00000e0000 */
[----:B------:R-:W-:-:S04]  /*1410*/  ULEA.HI UR5, UR4, UR4, URZ, 0x1 ;  /* 0x0000000404057291 */ /* 0x000fc8000f8f083f */
[----:B------:R-:W-:-:S04]  /*1420*/  ULOP3.LUT UR5, UR5, 0x7fffe, URZ, 0xc0, !UPT ;  /* 0x0007fffe05057892 */ /* 0x000fc8000f8ec03f */
[----:B------:R-:W-:-:S03]  /*1430*/  UIADD3 UR5, UR4, -UR5, URZ ;  /* 0x8000000504057290 */ /* 0x000fc6000fffe03f */
[----:B------:R-:W-:Y:S01]  /*1440*/  ULDC UR4, c[0x0][0x28c] ;  /* 0x0000a30000047ab9 */ /* 0x000fe20000000800 */
[----:B------:R-:W-:Y:S01]  /*1450*/  ULEA UR5, UR5, UR6, 0xd ;  /* 0x0000000605057291 */ /* 0x000fe2000f8e683f */
[----:B------:R-:W-:-:S03]  /*1460*/  ISETP.LT.AND P0, PT, RZ, UR4, PT ;  /* 0x00000004ff007c0c */ /* 0x000fc6000bf01270 */
[----:B------:R-:W-:-:S04]  /*1470*/  UIADD3 UR5, UR5, 0x100, URZ ;  /* 0x0000010005057890 */ /* 0x000fc8000fffe03f */
[----:B------:R-:W-:-:S04]  /*1480*/  USHF.R.U32.HI UR5, URZ, 0x4, UR5 ;  /* 0x000000043f057899 */ /* 0x000fc80008011605 */
[----:B------:R-:W-:Y:S02]  /*1490*/  ULOP3.LUT UR50, UR5, 0x3fff, URZ, 0xc0, !UPT ;  /* 0x00003fff05327892 */ /* 0x000fe4000f8ec03f */
[----:B------:R-:W-:Y:S10]  /*14a0*/  @P0 BRA `(.L_x_17) ;  /* 0x0000000000400947 */ /* 0x000ff40003800000 */
[----:B------:R-:W-:Y:S01]  /*14b0*/  MOV R0, 0x0 ;  /* 0x0000000000007802 */ /* 0x000fe20000000f00 */
[----:B------:R-:W-:Y:S01]  /*14c0*/  ULDC.64 UR4, c[0x4][0x68] ;  /* 0x01001a0000047ab9 */ /* 0x000fe20000000a00 */
[----:B------:R-:W-:Y:S01]  /*14d0*/  ULDC.64 UR6, c[0x4][0x8] ;  /* 0x0100020000067ab9 */ /* 0x000fe20000000a00 */
[----:B0-2---:R-:W-:Y:S01]  /*14e0*/  IMAD.U32 R4, RZ, RZ, UR4 ;  /* 0x00000004ff047e24 */ /* 0x005fe2000f8e00ff */
[----:B------:R0:W2:Y:S01]  /*14f0*/  LDC.64 R14, c[0x4][R0] ;  /* 0x01000000000e7b82 */ /* 0x0000a20000000a00 */
[----:B------:R-:W-:Y:S01]  /*1500*/  IMAD.U32 R5, RZ, RZ, UR5 ;  /* 0x00000005ff057e24 */ /* 0x000fe2000f8e00ff */
[----:B------:R-:W-:Y:S01]  /*1510*/  ULDC.64 UR4, c[0x4][0x70] ;  /* 0x01001c0000047ab9 */ /* 0x000fe20000000a00 */
[----:B------:R-:W-:Y:S02]  /*1520*/  IMAD.U32 R10, RZ, RZ, UR6 ;  /* 0x00000006ff0a7e24 */ /* 0x000fe4000f8e00ff */
[----:B------:R-:W-:Y:S02]  /*1530*/  IMAD.U32 R6, RZ, RZ, UR4 ;  /* 0x00000004ff067e24 */ /* 0x000fe4000f8e00ff */
[----:B------:R-:W-:-:S02]  /*1540*/  IMAD.U32 R7, RZ, RZ, UR5 ;  /* 0x00000005ff077e24 */ /* 0x000fc4000f8e00ff */
[----:B------:R-:W-:Y:S02]  /*1550*/  IMAD.U32 R11, RZ, RZ, UR7 ;  /* 0x00000007ff0b7e24 */ /* 0x000fe4000f8e00ff */
[----:B------:R-:W-:Y:S02]  /*1560*/  IMAD.MOV.U32 R8, RZ, RZ, 0x1e1 ;  /* 0x000001e1ff087424 */ /* 0x000fe400078e00ff */
[----:B------:R-:W-:Y:S02]  /*1570*/  IMAD.MOV.U32 R12, RZ, RZ, 0x1 ;  /* 0x00000001ff0c7424 */ /* 0x000fe400078e00ff */
[----:B0-----:R-:W-:-:S07]  /*1580*/  IMAD.MOV.U32 R13, RZ, RZ, RZ ;  /* 0x000000ffff0d7224 */ /* 0x001fce00078e00ff */
[----:B------:R-:W-:-:S07]  /*1590*/  LEPC R20, `(.L_x_17) ;  /* 0x000000001014794e */ /* 0x000fce0000000000 */
[----:B-12--5:R-:W-:Y:S05]  /*15a0*/  CALL.ABS.NOINC R14 ;  /* 0x000000000e007343 */ /* 0x026fea0003c00000 */
.L_x_17:
[----:B------:R-:W-:-:S06]  /*15b0*/  ULOP3.LUT UR4, UR38, 0x1, URZ, 0xfc, !UPT ;  /* 0x0000000126047892 */ /* 0x000fcc000f8efc3f */
[----:B------:R-:W-:-:S05]  /*15c0*/  IMAD.U32 R0, RZ, RZ, UR4 ;  /* 0x00000004ff007e24 */ /* 0x000fca000f8e00ff */
[----:B------:R-:W-:-:S13]  /*15d0*/  ISETP.NE.AND P0, PT, R0, 0x3, PT ;  /* 0x000000030000780c */ /* 0x000fda0003f05270 */
[----:B------:R-:W-:Y:S05]  /*15e0*/  @!P0 BRA `(.L_x_18) ;  /* 0x0000000000048947 */ /* 0x000fea0003800000 */
[----:B------:R-:W-:Y:S01]  /*15f0*/  BPT.TRAP 0x1 ;  /* 0x000000040000795c */ /* 0x000fe20000300000 */
.L_x_18:
[----:B------:R-:W3:Y:S01]  /*1600*/  S2UR UR5, SR_CgaCtaId ;  /* 0x00000000000579c3 */ /* 0x000ee20000008800 */
[----:B------:R-:W-:Y:S01]  /*1610*/  UMOV UR4, 0x400 ;  /* 0x0000040000047882 */ /* 0x000fe20000000000 */
[----:B------:R-:W-:Y:S02]  /*1620*/  IMAD.U32 R0, RZ, RZ, UR36 ;  /* 0x00000024ff007e24 */ /* 0x000fe4000f8e00ff */
[----:B------:R-:W-:-:S03]  /*1630*/  IMAD.U32 R3, RZ, RZ, UR37 ;  /* 0x00000025ff037e24 */ /* 0x000fc6000f8e00ff */
[----:B------:R-:W-:Y:S01]  /*1640*/  SHF.L.U32 R0, R0, 0x1f, RZ ;  /* 0x0000001f00007819 */ /* 0x000fe200000006ff */
[----:B---3--:R-:W-:-:S06]  /*1650*/  ULEA UR4, UR5, UR4, 0x18 ;  /* 0x0000000405047291 */ /* 0x008fcc000f8ec03f */
[----:B0-2---:R-:W-:-:S04]  /*1660*/  IMAD.U32 R4, RZ, RZ, UR4 ;  /* 0x00000004ff047e24 */ /* 0x005fc8000f8e00ff */
[----:B------:R-:W-:-:S04]  /*1670*/  IMAD R3, R3, 0x8, R4 ;  /* 0x0000000803037824 */ /* 0x000fc800078e0204 */
[----:B------:R0:W2:Y:S01]  /*1680*/  SYNCS.PHASECHK.TRANS64.TRYWAIT P1, [R3+URZ], R0 ;  /* 0x00000000030075a7 */ /* 0x0000a2000802017f */
[----:B------:R-:W-:Y:S05]  /*1690*/  @!P0 BRA `(.L_x_19) ;  /* 0x0000000000048947 */ /* 0x000fea0003800000 */
[----:B------:R-:W-:Y:S01]  /*16a0*/  BPT.TRAP 0x1 ;  /* 0x000000040000795c */ /* 0x000fe20000300000 */
.L_x_19:
[----:B--2---:R-:W-:Y:S05]  /*16b0*/  @P1 BRA `(.L_x_20) ;  /* 0x0000000000081947 */ /* 0x004fea0003800000 */
[----:B------:R-:W2:Y:S02]  /*16c0*/  SYNCS.PHASECHK.TRANS64.TRYWAIT P1, [R3+URZ], R0 ;  /* 0x00000000030075a7 */ /* 0x000ea4000802017f */
[----:B--2---:R-:W-:Y:S05]  /*16d0*/  @!P1 BRA `(.L_x_21) ;  /* 0x000000e400689947 */ /* 0x004fea0003800000 */
.L_x_20:
[----:B------:R-:W-:-:S04]  /*16e0*/  UISETP.LT.AND UP0, UPT, UR44, 0x1, UPT ;  /* 0x000000012c00788c */ /* 0x000fc8000bf01270 */
[----:B------:R-:W-:-:S06]  /*16f0*/  USEL UR4, UR44, 0x1, UP0 ;  /* 0x000000012c047887 */ /* 0x000fcc0008000000 */
[----:B0-2---:R-:W-:Y:S01]  /*1700*/  IMAD.U32 R0, RZ, RZ, UR4 ;  /* 0x00000004ff007e24 */ /* 0x005fe2000f8e00ff */
[----:B------:R-:W-:Y:S05]  /*1710*/  WARPSYNC.ALL ;  /* 0x0000000000007948 */ /* 0x000fea0003800000 */
[----:B------:R-:W-:-:S04]  /*1720*/  IADD3 R0, -R0, UR44, RZ ;  /* 0x0000002c00007c10 */ /* 0x000fc8000fffe1ff */
[----:B------:R-:W-:Y:S02]  /*1730*/  ISETP.GE.AND P1, PT, R0, 0x1, PT ;  /* 0x000000010000780c */ /* 0x000fe40003f26270 */
[----:B------:R-:W-:Y:S01]  /*1740*/  R2UR UR4, R4 ;  /* 0x00000000040472ca */ /* 0x000fe200000e0000 */
[----:B------:R-:W-:Y:S01]  /*1750*/  ULOP3.LUT UR24, UR50, 0x10000, URZ, 0xfc, !UPT ;  /* 0x0001000032187892 */ /* 0x000fe2000f8efc3f */
[----:B------:R-:W-:Y:S01]  /*1760*/  WARPGROUP.ARRIVE ;  /* 0x00000000000079c5 */ /* 0x000fe20000000000 */
[----:B------:R-:W-:Y:S01]  /*1770*/  UMOV UR13, 0x40000040 ;  /* 0x40000040000d7882 */ /* 0x000fe20000000000 */
[----:B------:R-:W-:Y:S01]  /*1780*/  UMOV UR15, 0x40000040 ;  /* 0x40000040000f7882 */ /* 0x000fe20000000000 */
[----:B------:R-:W-:Y:S01]  /*1790*/  ULEA UR26, UR37, UR24, 0xc ;  /* 0x00000018251a7291 */ /* 0x000fe2000f8e603f */
[----:B------:R-:W-:Y:S01]  /*17a0*/  UMOV UR5, UR13 ;  /* 0x0000000d00057c82 */ /* 0x000fe20008000000 */
[----:B------:R-:W-:Y:S01]  /*17b0*/  UMOV UR7, 0x40000040 ;  /* 0x4000004000077882 */ /* 0x000fe20000000000 */
[----:B------:R-:W-:Y:S01]  /*17c0*/  UMOV UR9, UR13 ;  /* 0x0000000d00097c82 */ /* 0x000fe20008000000 */
[----:B------:R-:W-:Y:S01]  /*17d0*/  UMOV UR11, 0x40000040 ;  /* 0x40000040000b7882 */ /* 0x000fe20000000000 */
[----:B------:R-:W-:-:S02]  /*17e0*/  UMOV UR21, UR13 ;  /* 0x0000000d00157c82 */ /* 0x000fc40008000000 */
[----:B------:R-:W-:Y:S01]  /*17f0*/  UMOV UR12, UR26 ;  /* 0x0000001a000c7c82 */ /* 0x000fe20008000000 */
[----:B------:R-:W-:Y:S01]  /*1800*/  UIADD3 UR4, UR4, 0x30100, URZ ;  /* 0x0003010004047890 */ /* 0x000fe2000fffe03f */
[----:B------:R-:W-:Y:S01]  /*1810*/  UMOV UR8, UR12 ;  /* 0x0000000c00087c82 */ /* 0x000fe20008000000 */
[----:B------:R-:W-:Y:S02]  /*1820*/  UMOV UR20, UR12 ;  /* 0x0000000c00147c82 */ /* 0x000fe40008000000 */
[----:B------:R-:W-:Y:S01]  /*1830*/  USHF.R.U32.HI UR4, URZ, 0x4, UR4 ;  /* 0x000000043f047899 */ /* 0x000fe20008011604 */
[----:B------:R-:W-:Y:S01]  /*1840*/  UMOV UR23, 0x40000040 ;  /* 0x4000004000177882 */ /* 0x000fe20000000000 */
[----:B------:R-:W-:Y:S02]  /*1850*/  UMOV UR16, UR12 ;  /* 0x0000000c00107c82 */ /* 0x000fe40008000000 */
[----:B------:R-:W-:Y:S01]  /*1860*/  ULOP3.LUT UR4, UR4, 0x3fff, URZ, 0xc0, !UPT ;  /* 0x00003fff04047892 */ /* 0x000fe2000f8ec03f */
[----:B------:R-:W-:Y:S01]  /*1870*/  UMOV UR17, UR13 ;  /* 0x0000000d00117c82 */ /* 0x000fe20008000000 */
[----:B------:R-:W-:-:S02]  /*1880*/  UMOV UR19, 0x40000040 ;  /* 0x4000004000137882 */ /* 0x000fc40000000000 */
[----:B------:R-:W-:-:S03]  /*1890*/  ULOP3.LUT UR25, UR4, 0x10000, URZ, 0xfc, !UPT ;  /* 0x0001000004197892 */ /* 0x000fc6000f8efc3f */
[----:B------:R-:W-:Y:S01]  /*18a0*/  UMOV UR4, UR12 ;  /* 0x0000000c00047c82 */ /* 0x000fe20008000000 */
[----:B------:R-:W-:-:S04]  /*18b0*/  UIMAD UR27, UR37, 0x280, UR25 ;  /* 0x00000280251b78a4 */ /* 0x000fc8000f8e0219 */
[----:B------:R-:W-:Y:S02]  /*18c0*/  UIADD3 UR6, UR27, 0x80, URZ ;  /* 0x000000801b067890 */ /* 0x000fe4000fffe03f */
[----:B------:R-:W-:Y:S02]  /*18d0*/  UIADD3 UR10, UR27, 0x100, URZ ;  /* 0x000001001b0a7890 */ /* 0x000fe4000fffe03f */
[----:B------:R-:W-:Y:S01]  /*18e0*/  UMOV UR14, UR27 ;  /* 0x0000001b000e7c82 */ /* 0x000fe20008000000 */
[----:B------:R-:W-:Y:S01]  /*18f0*/  UIADD3 UR22, UR27, 0x180, URZ ;  /* 0x000001801b167890 */ /* 0x000fe2000fffe03f */
[----:B------:R-:W-:Y:S01]  /*1900*/  IGMMA.64x16x32.S8.S8 R176, gdesc[UR12], RZ, !UPT, gsb0 ;  /* 0x006000000cb079f1 */ /* 0x000fe2000c0410ff */
[----:B------:R-:W-:Y:S02]  /*1910*/  UIADD3 UR18, UR27, 0x200, URZ ;  /* 0x000002001b127890 */ /* 0x000fe4000fffe03f */
[----:B------:R-:W-:Y:S02]  /*1920*/  WARPGROUP.DEPBAR.LE gsb0, 0x0 ;  /* 0x00008000000079c5 */ /* 0x000fe40000010000 */
[----:B------:R-:W-:-:S06]  /*1930*/  WARPGROUP.ARRIVE ;  /* 0x00000000000079c5 */ /* 0x000fcc0000000000 */
[----:B------:R-:W-:Y:S01]  /*1940*/  IGMMA.64x16x32.S8.S8 R144, gdesc[UR4], RZ, !UPT, gsb0 ;  /* 0x00600000049079f1 */ /* 0x000fe2000c0410ff */
[----:B------:R-:W-:Y:S02]  /*1950*/  UIADD3 UR4, UR26, 0x400, URZ ;  /* 0x000004001a047890 */ /* 0x000fe4000fffe03f */
[----:B------:R-:W-:Y:S02]  /*1960*/  WARPGROUP.DEPBAR.LE gsb0, 0x0 ;  /* 0x00008000000079c5 */ /* 0x000fe40000010000 */
[----:B------:R-:W-:-:S06]  /*1970*/  WARPGROUP.ARRIVE ;  /* 0x00000000000079c5 */ /* 0x000fcc0000000000 */
[----:B------:R-:W-:Y:S03]  /*1980*/  IGMMA.64x16x32.S8.S8 R112, gdesc[UR8], RZ, !UPT, gsb0 ;  /* 0x00600000087079f1 */ /* 0x000fe6000c0410ff */
[----:B------:R-:W-:Y:S02]  /*1990*/  WARPGROUP.DEPBAR.LE gsb0, 0x0 ;  /* 0x00008000000079c5 */ /* 0x000fe40000010000 */
[----:B------:R-:W-:-:S06]  /*19a0*/  WARPGROUP.ARRIVE ;  /* 0x00000000000079c5 */ /* 0x000fcc0000000000 */
[----:B------:R-:W-:Y:S03]  /*19b0*/  IGMMA.64x16x32.S8.S8 R80, gdesc[UR20], RZ, !UPT, gsb0 ;  /* 0x00600000145079f1 */ /* 0x000fe6000c0410ff */
[----:B------:R-:W-:Y:S02]  /*19c0*/  WARPGROUP.DEPBAR.LE gsb0, 0x0 ;  /* 0x00008000000079c5 */ /* 0x000fe40000010000 */
[----:B------:R-:W-:-:S06]  /*19d0*/  WARPGROUP.ARRIVE ;  /* 0x00000000000079c5 */ /* 0x000fcc0000000000 */
[----:B------:R-:W-:Y:S01]  /*19e0*/  IGMMA.64x16x32.S8.S8 R48, gdesc[UR16], RZ, !UPT, gsb0 ;  /* 0x00600000103079f1 */ /* 0x000fe2000c0410ff */
[----:B------:R-:W-:Y:S01]  /*19f0*/  UMOV UR16, UR4 ;  /* 0x0000000400107c82 */ /* 0x000fe20008000000 */
[----:B------:R-:W-:Y:S01]  /*1a00*/  UMOV UR17, 0x40000040 ;  /* 0x4000004000117882 */ /* 0x000fe20000000000 */
[----:B------:R-:W-:Y:S01]  /*1a10*/  UMOV UR20, UR16 ;  /* 0x0000001000147c82 */ /* 0x000fe20008000000 */
[----:B------:R-:W-:Y:S01]  /*1a20*/  UMOV UR21, UR17 ;  /* 0x0000001100157c82 */ /* 0x000fe20008000000 */
[----:B------:R-:W-:Y:S01]  /*1a30*/  UMOV UR8, UR16 ;  /* 0x0000001000087c82 */ /* 0x000fe20008000000 */
[----:B------:R-:W-:Y:S01]  /*1a40*/  UMOV UR9, UR17 ;  /* 0x0000001100097c82 */ /* 0x000fe20008000000 */
[----:B------:R-:W-:Y:S01]  /*1a50*/  UMOV UR4, UR16 ;  /* 0x0000001000047c82 */ /* 0x000fe20008000000 */
[----:B------:R-:W-:Y:S01]  /*1a60*/  UMOV UR5, UR17 ;  /* 0x0000001100057c82 */ /* 0x000fe20008000000 */
[----:B------:R-:W-:Y:S01]  /*1a70*/  UMOV UR12, UR16 ;  /* 0x00000010000c7c82 */ /* 0x000fe20008000000 */
[----:B------:R-:W-:Y:S01]  /*1a80*/  UMOV UR13, UR17 ;  /* 0x00000011000d7c82 */ /* 0x000fe20008000000 */
[----:B------:R-:W-:-:S02]  /*1a90*/  WARPGROUP.DEPBAR.LE gsb0, 0x0 ;  /* 0x00008000000079c5 */ /* 0x000fc40000010000 */
        /* <DEDUP_REMOVED lines=30> */
[----:B------:R-:W-:Y:S01]  /*1c80*/  IGMMA.64x16x32.S8.S8 R128, gdesc[UR4], RZ, !UPT, gsb0 ;  /* 0x00600000048079f1 */ /* 0x000fe2000c0410ff */
[----:B------:R-:W-:Y:S01]  /*1c90*/  UIADD3 UR4, UR26, 0xc00, URZ ;  /* 0x00000c001a047890 */ /* 0x000fe2000fffe03f */
[----:B------:R-:W-:Y:S01]  /*1ca0*/  UMOV UR5, 0x40000040 ;  /* 0x4000004000057882 */ /* 0x000fe20000000000 */
        /* <DEDUP_REMOVED lines=21> */
[----:B------:R-:W-:Y:S01]  /*1e00*/  IGMMA.64x16x32.S8.S8 R24, gdesc[UR16], RZ, !UPT, gsb0 ;  /* 0x00600000101879f1 */ /* 0x000fe2000c0410ff */
[----:B------:R-:W-:Y:S01]  /*1e10*/  UMOV UR18, UR6 ;  /* 0x0000000600127c82 */ /* 0x000fe20008000000 */
[----:B------:R-:W-:Y:S01]  /*1e20*/  UMOV UR19, UR7 ;  /* 0x0000000700137c82 */ /* 0x000fe20008000000 */
[----:B------:R-:W-:Y:S01]  /*1e30*/  UIADD3 UR6, UR27, 0x2, URZ ;  /* 0x000000021b067890 */ /* 0x000fe2000fffe03f */
[----:B------:R-:W-:Y:S01]  /*1e40*/  UMOV UR7, 0x40000040 ;  /* 0x4000004000077882 */ /* 0x000fe20000000000 */
[----:B------:R-:W-:Y:S02]  /*1e50*/  WARPGROUP.DEPBAR.LE gsb0, 0x0 ;  /* 0x00008000000079c5 */ /* 0x000fe40000010000 */
[----:B------:R-:W-:-:S06]  /*1e60*/  WARPGROUP.ARRIVE ;  /* 0x00000000000079c5 */ /* 0x000fcc0000000000 */
[----:B------:R-:W-:Y:S01]  /*1e70*/  IGMMA.64x16x32.S8.S8 R56, gdesc[UR20], RZ, !UPT, gsb0 ;  /* 0x00600000143879f1 */ /* 0x000fe2000c0410ff */
[----:B------:R-:W-:Y:S01]  /*1e80*/  UIADD3 UR22, UR27, 0x182, URZ ;  /* 0x000001821b167890 */ /* 0x000fe2000fffe03f */
[----:B------:R-:W-:Y:S01]  /*1e90*/  UMOV UR20, UR4 ;  /* 0x0000000400147c82 */ /* 0x000fe20008000000 */
[----:B------:R-:W-:Y:S01]  /*1ea0*/  UMOV UR21, UR5 ;  /* 0x0000000500157c82 */ /* 0x000fe20008000000 */
        /* <DEDUP_REMOVED lines=24> */
[----:B------:R-:W-:Y:S03]  /*2030*/  IGMMA.64x16x32.S8.S8 R176, gdesc[UR4], R176, gsb0 ;  /* 0x0060000004b079f1 */ /* 0x000fe600080410b0 */
[----:B------:R-:W-:Y:S02]  /*2040*/  WARPGROUP.DEPBAR.LE gsb0, 0x0 ;  /* 0x00008000000079c5 */ /* 0x000fe40000010000 */
[----:B------:R-:W-:-:S06]  /*2050*/  WARPGROUP.ARRIVE ;  /* 0x00000000000079c5 */ /* 0x000fcc0000000000 */
[----:B------:R-:W-:Y:S01]  /*2060*/  IGMMA.64x16x32.S8.S8 R144, gdesc[UR8], R144, gsb0 ;  /* 0x00600000089079f1 */ /* 0x000fe20008041090 */
[----:B------:R-:W-:Y:S02]  /*2070*/  UIADD3 UR8, UR26, 0x402, URZ ;  /* 0x000004021a087890 */ /* 0x000fe4000fffe03f */
[----:B------:R-:W-:Y:S02]  /*2080*/  WARPGROUP.DEPBAR.LE gsb0, 0x0 ;  /* 0x00008000000079c5 */ /* 0x000fe40000010000 */
[----:B------:R-:W-:-:S06]  /*2090*/  WARPGROUP.ARRIVE ;  /* 0x00000000000079c5 */ /* 0x000fcc0000000000 */
[----:B------:R-:W-:Y:S03]  /*20a0*/  IGMMA.64x16x32.S8.S8 R112, gdesc[UR16], R112, gsb0 ;  /* 0x00600000107079f1 */ /* 0x000fe60008041070 */
[----:B------:R-:W-:Y:S02]  /*20b0*/  WARPGROUP.DEPBAR.LE gsb0, 0x0 ;  /* 0x00008000000079c5 */ /* 0x000fe40000010000 */
[----:B------:R-:W-:-:S06]  /*20c0*/  WARPGROUP.ARRIVE ;  /* 0x00000000000079c5 */ /* 0x000fcc0000000000 */
[----:B------:R-:W-:Y:S03]  /*20d0*/  IGMMA.64x16x32.S8.S8 R80, gdesc[UR20], R80, gsb0 ;  /* 0x00600000145079f1 */ /* 0x000fe60008041050 */
[----:B------:R-:W-:Y:S02]  /*20e0*/  WARPGROUP.DEPBAR.LE gsb0, 0x0 ;  /* 0x00008000000079c5 */ /* 0x000fe40000010000 */
[----:B------:R-:W-:-:S06]  /*20f0*/  WARPGROUP.ARRIVE ;  /* 0x00000000000079c5 */ /* 0x000fcc0000000000 */
[----:B------:R-:W-:Y:S01]  /*2100*/  IGMMA.64x16x32.S8.S8 R48, gdesc[UR12], R48, gsb0 ;  /* 0x006000000c3079f1 */ /* 0x000fe20008041030 */
        /* <DEDUP_REMOVED lines=38> */
[----:B------:R-:W-:Y:S01]  /*2370*/  IGMMA.64x16x32.S8.S8 R160, gdesc[UR4], R160, gsb0 ;  /* 0x0060000004a079f1 */ /* 0x000fe200080410a0 */
[----:B------:R-:W-:Y:S02]  /*2380*/  UMOV UR5, 0x40000040 ;  /* 0x4000004000057882 */ /* 0x000fe40000000000 */
[----:B------:R-:W-:Y:S02]  /*2390*/  WARPGROUP.DEPBAR.LE gsb0, 0x0 ;  /* 0x00008000000079c5 */ /* 0x000fe40000010000 */
[----:B------:R-:W-:-:S06]  /*23a0*/  WARPGROUP.ARRIVE ;  /* 0x00000000000079c5 */ /* 0x000fcc0000000000 */
[----:B------:R-:W-:Y:S01]  /*23b0*/  IGMMA.64x16x32.S8.S8 R128, gdesc[UR8], R128, gsb0 ;  /* 0x00600000088079f1 */ /* 0x000fe20008041080 */
[----:B------:R-:W-:Y:S02]  /*23c0*/  UIADD3 UR8, UR26, 0xc02, URZ ;  /* 0x00000c021a087890 */ /* 0x000fe4000fffe03f */
[----:B------:R-:W-:-:S07]  /*23d0*/  UIADD3 UR9, UR26, 0x4, URZ ;  /* 0x000000041a097890 */ /* 0x000fce000fffe03f */
[----:B------:R-:W-:Y:S01]  /*23e0*/  UMOV UR4, UR9 ;  /* 0x0000000900047c82 */ /* 0x000fe20008000000 */
        /* <DEDUP_REMOVED lines=17> */
[----:B------:R-:W-:Y:S02]  /*2500*/  WARPGROUP.DEPBAR.LE gsb0, 0x0 ;  /* 0x00008000000079c5 */ /* 0x000fe40000010000 */
[----:B------:R-:W-:-:S06]  /*2510*/  WARPGROUP.ARRIVE ;  /* 0x00000000000079c5 */ /* 0x000fcc0000000000 */
[----:B------:R-:W-:Y:S01]  /*2520*/  IGMMA.64x16x32.S8.S8 R24, gdesc[UR12], R24, gsb0 ;  /* 0x006000000c1879f1 */ /* 0x000fe20008041018 */
[----:B------:R-:W-:Y:S01]  /*2530*/  UMOV UR14, UR6 ;  /* 0x00000006000e7c82 */ /* 0x000fe20008000000 */
[----:B------:R-:W-:Y:S01]  /*2540*/  UMOV UR15, UR7 ;  /* 0x00000007000f7c82 */ /* 0x000fe20008000000 */
[----:B------:R-:W-:Y:S01]  /*2550*/  UMOV UR7, 0x40000040 ;  /* 0x4000004000077882 */ /* 0x000fe20000000000 */
[----:B------:R-:W-:Y:S02]  /*2560*/  WARPGROUP.DEPBAR.LE gsb0, 0x0 ;  /* 0x00008000000079c5 */ /* 0x000fe40000010000 */
[----:B------:R-:W-:-:S06]  /*2570*/  WARPGROUP.ARRIVE ;  /* 0x00000000000079c5 */ /* 0x000fcc0000000000 */
[----:B------:R-:W-:Y:S01]  /*2580*/  IGMMA.64x16x32.S8.S8 R56, gdesc[UR20], R56, gsb0 ;  /* 0x00600000143879f1 */ /* 0x000fe20008041038 */
[----:B------:R-:W-:Y:S01]  /*2590*/  UIADD3 UR22, UR27, 0x204, URZ ;  /* 0x000002041b167890 */ /* 0x000fe2000fffe03f */
        /* <DEDUP_REMOVED lines=9> */
[----:B------:R-:W-:-:S04]  /*2630*/  UMOV UR19, 0x40000040 ;  /* 0x4000004000137882 */ /* 0x000fc80000000000 */
[----:B------:R-:W-:Y:S01]  /*2640*/  UMOV UR6, UR18 ;  /* 0x0000001200067c82 */ /* 0x000fe20008000000 */
        /* <DEDUP_REMOVED lines=11> */
[----:B------:R-:W-:Y:S02]  /*2700*/  UIADD3 UR12, UR27, 0x104, URZ ;  /* 0x000001041b0c7890 */ /* 0x000fe4000fffe03f */
[----:B------:R-:W-:Y:S01]  /*2710*/  UIADD3 UR14, UR27, 0x184, URZ ;  /* 0x000001841b0e7890 */ /* 0x000fe2000fffe03f */
[----:B------:R-:W-:Y:S01]  /*2720*/  UMOV UR13, UR5 ;  /* 0x00000005000d7c82 */ /* 0x000fe20008000000 */
[----:B------:R-:W-:-:S03]  /*2730*/  UMOV UR15, 0x40000040 ;  /* 0x40000040000f7882 */ /* 0x000fc60000000000 */
[----:B------:R-:W-:Y:S01]  /*2740*/  UMOV UR10, UR12 ;  /* 0x0000000c000a7c82 */ /* 0x000fe20008000000 */
        /* <DEDUP_REMOVED lines=61> */
[----:B------:R-:W-:Y:S02]  /*2b20*/  WARPGROUP.DEPBAR.LE gsb0, 0x0 ;  /* 0x00008000000079c5 */ /* 0x000fe40000010000 */
[----:B------:R-:W-:-:S06]  /*2b30*/  WARPGROUP.ARRIVE ;  /* 0x00000000000079c5 */ /* 0x000fcc0000000000 */
[----:B------:R-:W-:Y:S01]  /*2b40*/  IGMMA.64x16x32.S8.S8 R96, gdesc[UR8], R96, gsb0 ;  /* 0x00600000086079f1 */ /* 0x000fe20008041060 */
[----:B------:R-:W-:-:S07]  /*2b50*/  UIADD3 UR8, UR26, 0x6, URZ ;  /* 0x000000061a087890 */ /* 0x000fce000fffe03f */
[----:B------:R-:W-:Y:S01]  /*2b60*/  UMOV UR4, UR8 ;  /* 0x0000000800047c82 */ /* 0x000fe20008000000 */
        /* <DEDUP_REMOVED lines=88> */
[----:B------:R-:W-:Y:S01]  /*30f0*/  UIADD3 UR26, UR26, 0xc06, URZ ;  /* 0x00000c061a1a7890 */ /* 0x000fe2000fffe03f */
        /* <DEDUP_REMOVED lines=57> */
[----:B------:R-:W-:Y:S05]  /*3490*/  @!P1 BRA `(.L_x_22) ;  /* 0x0000001c00f49947 */ /* 0x000fea0003800000 */
[----:B------:R-:W-:Y:S01]  /*34a0*/  UIADD3 UR27, UR37, 0x1, URZ ;  /* 0x00000001251b7890 */ /* 0x000fe2000fffe03f */
[----:B------:R-:W-:Y:S01]  /*34b0*/  R2UR UR29, R0 ;  /* 0x00000000001d72ca */ /* 0x000fe200000e0000 */
[----:B------:R-:W-:Y:S02]  /*34c0*/  UMOV UR26, UR37 ;  /* 0x00000025001a7c82 */ /* 0x000fe40008000000 */
[----:B------:R-:W-:-:S04]  /*34d0*/  UISETP.NE.AND UP0, UPT, UR27, 0x3, UPT ;  /* 0x000000031b00788c */ /* 0x000fc8000bf05270 */
[----:B------:R-:W-:Y:S02]  /*34e0*/  USEL UR28, URZ, 0x1, UP0 ;  /* 0x000000013f1c7887 */ /* 0x000fe40008000000 */
[----:B------:R-:W-:Y:S02]  /*34f0*/  USEL UR27, UR27, URZ, UP0 ;  /* 0x0000003f1b1b7287 */ /* 0x000fe40008000000 */
[----:B------:R-:W-:-:S12]  /*3500*/  ULOP3.LUT UR28, UR36, UR28, URZ, 0x3c, !UPT ;  /* 0x0000001c241c7292 */ /* 0x000fd8000f8e3c3f */
.L_x_29:
[----:B------:R-:W-:Y:S05]  /*3510*/  @!P0 BRA `(.L_x_23) ;  /* 0x0000000000048947 */ /* 0x000fea0003800000 */
[----:B------:R-:W-:Y:S01]  /*3520*/  BPT.TRAP 0x1 ;  /* 0x000000040000795c */ /* 0x000fe20000300000 */
.L_x_23:
[----:B------:R-:W0:Y:S01]  /*3530*/  S2UR UR5, SR_CgaCtaId ;  /* 0x00000000000579c3 */ /* 0x000e220000008800 */
[----:B------:R-:W-:Y:S01]  /*3540*/  UMOV UR4, 0x400 ;  /* 0x0000040000047882 */ /* 0x000fe20000000000 */
[----:B------:R-:W-:Y:S02]  /*3550*/  IMAD.U32 R0, RZ, RZ, UR28 ;  /* 0x0000001cff007e24 */ /* 0x000fe4000f8e00ff */
[----:B------:R-:W-:-:S03]  /*3560*/  IMAD.U32 R3, RZ, RZ, UR27 ;  /* 0x0000001bff037e24 */ /* 0x000fc6000f8e00ff */
[----:B------:R-:W-:Y:S01]  /*3570*/  SHF.L.U32 R0, R0, 0x1f, RZ ;  /* 0x0000001f00007819 */ /* 0x000fe200000006ff */
[----:B0-----:R-:W-:-:S06]  /*3580*/  ULEA UR4, UR5, UR4, 0x18 ;  /* 0x0000000405047291 */ /* 0x001fcc000f8ec03f */
[----:B------:R-:W-:-:S04]  /*3590*/  IMAD.U32 R4, RZ, RZ, UR4 ;  /* 0x00000004ff047e24 */ /* 0x000fc8000f8e00ff */
[----:B------:R-:W-:-:S04]  /*35a0*/  IMAD R3, R3, 0x8, R4 ;  /* 0x0000000803037824 */ /* 0x000fc800078e0204 */
[----:B------:R0:W2:Y:S01]  /*35b0*/  SYNCS.PHASECHK.TRANS64.TRYWAIT P1, [R3+URZ], R0 ;  /* 0x00000000030075a7 */ /* 0x0000a2000802017f */
[----:B------:R-:W-:Y:S05]  /*35c0*/  @!P0 BRA `(.L_x_24) ;  /* 0x0000000000048947 */ /* 0x000fea0003800000 */
[----:B------:R-:W-:Y:S01]  /*35d0*/  BPT.TRAP 0x1 ;  /* 0x000000040000795c */ /* 0x000fe20000300000 */
.L_x_24:
[----:B--2---:R-:W-:Y:S05]  /*35e0*/  @P1 BRA `(.L_x_25) ;  /* 0x0000000000081947 */ /* 0x004fea0003800000 */
[----:B------:R-:W2:Y:S02]  /*35f0*/  SYNCS.PHASECHK.TRANS64.TRYWAIT P1, [R3+URZ], R0 ;  /* 0x00000000030075a7 */ /* 0x000ea4000802017f */
[----:B--2---:R-:W-:Y:S05]  /*3600*/  @!P1 BRA `(.L_x_26) ;  /* 0x000000c400b09947 */ /* 0x004fea0003800000 */
.L_x_25:
[----:B------:R-:W-:Y:S01]  /*3610*/  ULEA UR30, UR27, UR24, 0xc ;  /* 0x000000181b1e7291 */ /* 0x000fe2000f8e603f */
[----:B------:R-:W-:Y:S01]  /*3620*/  WARPGROUP.ARRIVE ;  /* 0x00000000000079c5 */ /* 0x000fe20000000000 */
[----:B------:R-:W-:Y:S01]  /*3630*/  UIMAD UR31, UR27, 0x280, UR25 ;  /* 0x000002801b1f78a4 */ /* 0x000fe2000f8e0219 */
[----:B------:R-:W-:Y:S01]  /*3640*/  UMOV UR5, 0x40000040 ;  /* 0x4000004000057882 */ /* 0x000fe20000000000 */
[----:B------:R-:W-:Y:S02]  /*3650*/  UMOV UR7, 0x40000040 ;  /* 0x4000004000077882 */ /* 0x000fe40000000000 */
[----:B------:R-:W-:Y:S01]  /*3660*/  UIADD3 UR10, UR31, 0x80, URZ ;  /* 0x000000801f0a7890 */ /* 0x000fe2000fffe03f */
[----:B------:R-:W-:Y:S02]  /*3670*/  UMOV UR4, UR30 ;  /* 0x0000001e00047c82 */ /* 0x000fe40008000000 */
[----:B------:R-:W-:Y:S01]  /*3680*/  UMOV UR6, UR31 ;  /* 0x0000001f00067c82 */ /* 0x000fe20008000000 */
[----:B------:R-:W-:Y:S01]  /*3690*/  UMOV UR8, UR4 ;  /* 0x0000000400087c82 */ /* 0x000fe20008000000 */
[----:B------:R-:W-:Y:S01]  /*36a0*/  IGMMA.64x16x32.S8.S8 R176, gdesc[UR4], R176, gsb0 ;  /* 0x0060000004b079f1 */ /* 0x000fe200080410b0 */
[----:B------:R-:W-:Y:S01]  /*36b0*/  UMOV UR9, UR5 ;  /* 0x0000000500097c82 */ /* 0x000fe20008000000 */
[----:B------:R-:W-:Y:S01]  /*36c0*/  UMOV UR11, 0x40000040 ;  /* 0x40000040000b7882 */ /* 0x000fe20000000000 */
[----:B------:R-:W-:Y:S01]  /*36d0*/  UIADD3 UR14, UR31, 0x100, URZ ;  /* 0x000001001f0e7890 */ /* 0x000fe2000fffe03f */
[----:B------:R-:W-:Y:S01]  /*36e0*/  UMOV UR12, UR4 ;  /* 0x00000004000c7c82 */ /* 0x000fe20008000000 */
        /* <DEDUP_REMOVED lines=10> */
[----:B------:R-:W-:-:S02]  /*3790*/  WARPGROUP.DEPBAR.LE gsb0, 0x0 ;  /* 0x00008000000079c5 */ /* 0x000fc40000010000 */
        /* <DEDUP_REMOVED lines=51> */
[----:B------:R-:W-:Y:S02]  /*3ad0*/  UIADD3 UR4, UR30, 0x2, URZ ;  /* 0x000000021e047890 */ /* 0x000fe4000fffe03f */
[----:B------:R-:W-:Y:S01]  /*3ae0*/  UIADD3 UR5, UR31, 0x2, URZ ;  /* 0x000000021f057890 */ /* 0x000fe2000fffe03f */
        /* <DEDUP_REMOVED lines=26> */
[----:B------:R-:W-:Y:S01]  /*3c90*/  UIADD3 UR6, UR31, 0x82, URZ ;  /* 0x000000821f067890 */ /* 0x000fe2000fffe03f */
[----:B------:R-:W-:Y:S01]  /*3ca0*/  UMOV UR7, 0x40000040 ;  /* 0x4000004000077882 */ /* 0x000fe20000000000 */
[----:B------:R-:W-:Y:S02]  /*3cb0*/  WARPGROUP.DEPBAR.LE gsb0, 0x0 ;  /* 0x00008000000079c5 */ /* 0x000fe40000010000 */
[----:B------:R-:W-:-:S06]  /*3cc0*/  WARPGROUP.ARRIVE ;  /* 0x00000000000079c5 */ /* 0x000fcc0000000000 */
[----:B------:R-:W-:Y:S01]  /*3cd0*/  IGMMA.64x16x32.S8.S8 R56, gdesc[UR16], R56, gsb0 ;  /* 0x00600000103879f1 */ /* 0x000fe20008041038 */
        /* <DEDUP_REMOVED lines=10> */
[----:B------:R-:W-:Y:S01]  /*3d80*/  UMOV UR8, UR4 ;  /* 0x0000000400087c82 */ /* 0x000fe20008000000 */
[----:B------:R-:W-:Y:S01]  /*3d90*/  UMOV UR9, 0x40000040 ;  /* 0x4000004000097882 */ /* 0x000fe20000000000 */
        /* <DEDUP_REMOVED lines=97> */
[----:B------:R-:W-:Y:S01]  /*43b0*/  UMOV UR23, 0x40000040 ;  /* 0x4000004000177882 */ /* 0x000fe20000000000 */
[----:B------:R-:W-:Y:S02]  /*43c0*/  WARPGROUP.DEPBAR.LE gsb0, 0x0 ;  /* 0x00008000000079c5 */ /* 0x000fe40000010000 */
[----:B------:R-:W-:-:S06]  /*43d0*/  WARPGROUP.ARRIVE ;  /* 0x00000000000079c5 */ /* 0x000fcc0000000000 */
[----:B------:R-:W-:Y:S01]  /*43e0*/  IGMMA.64x16x32.S8.S8 R56, gdesc[UR16], R56, gsb0 ;  /* 0x00600000103879f1 */ /* 0x000fe20008041038 */
[----:B------:R-:W-:Y:S02]  /*43f0*/  UIADD3 UR16, UR30, 0x4, URZ ;  /* 0x000000041e107890 */ /* 0x000fe4000fffe03f */
[----:B------:R-:W-:Y:S01]  /*4400*/  UIADD3 UR18, UR31, 0x184, URZ ;  /* 0x000001841f127890 */ /* 0x000fe2000fffe03f */
[----:B------:R-:W-:Y:S01]  /*4410*/  UMOV UR19, 0x40000040 ;  /* 0x4000004000137882 */ /* 0x000fe20000000000 */
[----:B------:R-:W-:Y:S02]  /*4420*/  WARPGROUP.DEPBAR.LE gsb0, 0x0 ;  /* 0x00008000000079c5 */ /* 0x000fe40000010000 */
[----:B------:R-:W-:-:S06]  /*4430*/  WARPGROUP.ARRIVE ;  /* 0x00000000000079c5 */ /* 0x000fcc0000000000 */
[----:B------:R-:W-:Y:S01]  /*4440*/  IGMMA.64x16x32.S8.S8 R88, gdesc[UR12], R88, gsb0 ;  /* 0x006000000c5879f1 */ /* 0x000fe20008041058 */
[----:B------:R-:W-:Y:S02]  /*4450*/  UIADD3 UR12, UR31, 0x4, URZ ;  /* 0x000000041f0c7890 */ /* 0x000fe4000fffe03f */
[----:B------:R-:W-:Y:S02]  /*4460*/  UIADD3 UR13, UR31, 0x84, URZ ;  /* 0x000000841f0d7890 */ /* 0x000fe4000fffe03f */
        /* <DEDUP_REMOVED lines=17> */
[----:B------:R-:W-:Y:S01]  /*4580*/  UMOV UR8, UR4 ;  /* 0x0000000400087c82 */ /* 0x000fe20008000000 */
[----:B------:R-:W-:Y:S01]  /*4590*/  UMOV UR9, UR5 ;  /* 0x0000000500097c82 */ /* 0x000fe20008000000 */
[----:B------:R-:W-:Y:S01]  /*45a0*/  UMOV UR10, UR13 ;  /* 0x0000000d000a7c82 */ /* 0x000fe20008000000 */
[----:B------:R-:W-:Y:S01]  /*45b0*/  UMOV UR11, 0x40000040 ;  /* 0x40000040000b7882 */ /* 0x000fe20000000000 */
[----:B------:R-:W-:Y:S01]  /*45c0*/  UMOV UR13, UR5 ;  /* 0x00000005000d7c82 */ /* 0x000fe20008000000 */
        /* <DEDUP_REMOVED lines=210> */
[----:B------:R-:W-:Y:S01]  /*52f0*/  BPT.TRAP 0x1 ;  /* 0x000000040000795c */ /* 0x000fe20000300000 */
.L_x_27:
[----:B------:R-:W-:Y:S01]  /*5300*/  ISETP.NE.AND P1, PT, R18, RZ, PT ;  /* 0x000000ff1200720c */ /* 0x000fe20003f25270 */
[----:B0-2---:R-:W-:Y:S01]  /*5310*/  IMAD.U32 R3, RZ, RZ, UR26 ;  /* 0x0000001aff037e24 */ /* 0x005fe2000f8e00ff */
[----:B------:R-:W-:-:S11]  /*5320*/  UISETP.GT.U32.AND UP0, UPT, UR38, 0x1, UPT ;  /* 0x000000012600788c */ /* 0x000fd6000bf04070 */
[----:B------:R-:W-:-:S04]  /*5330*/  @P1 IMAD R0, R3, 0x8, R4 ;  /* 0x0000000803001824 */ /* 0x000fc800078e0204 */
[----:B------:R-:W-:-:S05]  /*5340*/  @P1 VIADD R0, R0, 0x18 ;  /* 0x0000001800001836 */ /* 0x000fca0000000000 */
[----:B------:R-:W-:-:S04]  /*5350*/  @P1 PRMT R0, R19, 0x654, R0 ;  /* 0x0000065413001816 */ /* 0x000fc80000000000 */
[----:B------:R0:W-:Y:S01]  /*5360*/  @P1 SYNCS.ARRIVE.TRANS64.RED.A1T0 RZ, [R0+URZ], RZ ;  /* 0x000000ff00ff19a7 */ /* 0x0001e2000810043f */
[----:B------:R-:W-:-:S13]  /*5370*/  PLOP3.LUT P1, PT, PT, PT, UP0, 0x80, 0x0 ;  /* 0x000000000000781c */ /* 0x000fda0003f2f008 */
[----:B0-----:R-:W-:Y:S05]  /*5380*/  @P1 BRA `(.L_x_28) ;  /* 0x0000000000041947 */ /* 0x001fea0003800000 */
[----:B------:R-:W-:Y:S01]  /*5390*/  BPT.TRAP 0x1 ;  /* 0x000000040000795c */ /* 0x000fe20000300000 */
.L_x_28:
[----:B------:R-:W-:Y:S02]  /*53a0*/  UISETP.GT.AND UP2, UPT, UR29, 0x1, UPT ;  /* 0x000000011d00788c */ /* 0x000fe4000bf44270 */
[----:B------:R-:W-:Y:S02]  /*53b0*/  UIADD3 UR27, UR27, 0x1, URZ ;  /* 0x000000011b1b7890 */ /* 0x000fe4000fffe03f */
[----:B------:R-:W-:Y:S02]  /*53c0*/  UIADD3 UR26, UR26, 0x1, URZ ;  /* 0x000000011a1a7890 */ /* 0x000fe4000fffe03f */
[----:B------:R-:W-:Y:S01]  /*53d0*/  PLOP3.LUT P1, PT, PT, PT, UP2, 0x80, 0x0 ;  /* 0x000000000000781c */ /* 0x000fe20003f2f028 */
[----:B------:R-:W-:Y:S02]  /*53e0*/  UISETP.NE.AND UP0, UPT, UR27, 0x3, UPT ;  /* 0x000000031b00788c */ /* 0x000fe4000bf05270 */
[----:B------:R-:W-:Y:S02]  /*53f0*/  UIADD3 UR4, UR29, -0x1, URZ ;  /* 0xffffffff1d047890 */ /* 0x000fe4000fffe03f */
[----:B------:R-:W-:-:S02]  /*5400*/  UISETP.NE.AND UP1, UPT, UR26, 0x3, UPT ;  /* 0x000000031a00788c */ /* 0x000fc4000bf25270 */
[----:B------:R-:W-:Y:S02]  /*5410*/  USEL UR5, URZ, 0x1, UP0 ;  /* 0x000000013f057887 */ /* 0x000fe40008000000 */
[----:B------:R-:W-:Y:S02]  /*5420*/  USEL UR27, UR27, URZ, UP0 ;  /* 0x0000003f1b1b7287 */ /* 0x000fe40008000000 */
[----:B------:R-:W-:Y:S02]  /*5430*/  USEL UR26, UR26, URZ, UP1 ;  /* 0x0000003f1a1a7287 */ /* 0x000fe40008800000 */
[----:B------:R-:W-:Y:S01]  /*5440*/  ULOP3.LUT UR28, UR28, UR5, URZ, 0x3c, !UPT ;  /* 0x000000051c1c7292 */ /* 0x000fe2000f8e3c3f */
[----:B------:R-:W-:Y:S01]  /*5450*/  UMOV UR29, UR4 ;  /* 0x00000004001d7c82 */ /* 0x000fe20008000000 */
[----:B------:R-:W-:Y:S10]  /*5460*/  @P1 BRA `(.L_x_29) ;  /* 0xffffffe000281947 */ /* 0x000ff4000383ffff */
.L_x_22:
[----:B------:R-:W0:Y:S02]  /*5470*/  LDC R0, c[0x0][0x28c] ;  /* 0x0000a300ff007b82 */ /* 0x000e240000000800 */
[----:B0-----:R-:W-:-:S13]  /*5480*/  ISETP.GE.AND P1, PT, R0, 0x1, PT ;  /* 0x000000010000780c */ /* 0x001fda0003f26270 */
[----:B------:R-:W-:Y:S05]  /*5490*/  @!P1 BRA `(.L_x_30) ;  /* 0x0000000000549947 */ /* 0x000fea0003800000 */
[----:B------:R-:W-:Y:S05]  /*54a0*/  @!P0 BRA `(.L_x_31) ;  /* 0x0000000000048947 */ /* 0x000fea0003800000 */
[----:B------:R-:W-:Y:S01]  /*54b0*/  BPT.TRAP 0x1 ;  /* 0x000000040000795c */ /* 0x000fe20000300000 */
.L_x_31:
[----:B------:R-:W-:Y:S01]  /*54c0*/  ISETP.NE.AND P0, PT, R18, RZ, PT ;  /* 0x000000ff1200720c */ /* 0x000fe20003f05270 */
[----:B------:R-:W-:-:S12]  /*54d0*/  BSSY B0, `(.L_x_32) ;  /* 0x000000d000007945 */ /* 0x000fd80003800000 */
[----:B------:R-:W-:Y:S05]  /*54e0*/  @!P0 BRA `(.L_x_33) ;  /* 0x00000000002c8947 */ /* 0x000fea0003800000 */
[----:B------:R-:W-:-:S04]  /*54f0*/  UISETP.LT.AND UP0, UPT, UR44, 0x1, UPT ;  /* 0x000000012c00788c */ /* 0x000fc8000bf01270 */
[----:B------:R-:W-:-:S04]  /*5500*/  USEL UR6, UR44, 0x1, UP0 ;  /* 0x000000012c067887 */ /* 0x000fc80008000000 */
[----:B------:R-:W-:-:S04]  /*5510*/  UIADD3 UR6, UR37, UR44, -UR6 ;  /* 0x0000002c25067290 */ /* 0x000fc8000fffe806 */
[----:B------:R-:W-:-:S04]  /*5520*/  UIMAD.WIDE.U32 UR4, UR6, -0x55555555, URZ ;  /* 0xaaaaaaab060478a5 */ /* 0x000fc8000f8e003f */
[----:B------:R-:W-:-:S04]  /*5530*/  USHF.R.U32.HI UR4, URZ, 0x1, UR5 ;  /* 0x000000013f047899 */ /* 0x000fc80008011605 */
[----:B------:R-:W-:-:S06]  /*5540*/  UIMAD UR6, UR4, -0x3, UR6 ;  /* 0xfffffffd040678a4 */ /* 0x000fcc000f8e0206 */
[----:B------:R-:W-:-:S04]  /*5550*/  IMAD.U32 R3, RZ, RZ, UR6 ;  /* 0x00000006ff037e24 */ /* 0x000fc8000f8e00ff */
[----:B------:R-:W-:-:S04]  /*5560*/  IMAD R0, R3, 0x8, R4 ;  /* 0x0000000803007824 */ /* 0x000fc800078e0204 */
[----:B------:R-:W-:-:S05]  /*5570*/  VIADD R0, R0, 0x18 ;  /* 0x0000001800007836 */ /* 0x000fca0000000000 */
[----:B------:R-:W-:-:S04]  /*5580*/  PRMT R0, R19, 0x654, R0 ;  /* 0x0000065413007816 */ /* 0x000fc80000000000 */
[----:B------:R0:W-:Y:S03]  /*5590*/  SYNCS.ARRIVE.TRANS64.RED.A1T0 RZ, [R0+URZ], RZ ;  /* 0x000000ff00ff79a7 */ /* 0x0001e6000810043f */
.L_x_33:
[----:B------:R-:W-:Y:S05]  /*55a0*/  BSYNC B0 ;  /* 0x0000000000007941 */ /* 0x000fea0003800000 */
.L_x_32:
[----:B------:R-:W-:-:S06]  /*55b0*/  UISETP.GT.U32.AND UP0, UPT, UR38, 0x1, UPT ;  /* 0x000000012600788c */ /* 0x000fcc000bf04070 */
[----:B------:R-:W-:-:S13]  /*55c0*/  PLOP3.LUT P0, PT, PT, PT, UP0, 0x80, 0x0 ;  /* 0x000000000000781c */ /* 0x000fda0003f0f008 */
[----:B------:R-:W-:Y:S05]  /*55d0*/  @P0 BRA `(.L_x_30) ;  /* 0x0000000000040947 */ /* 0x000fea0003800000 */
[----:B------:R-:W-:Y:S01]  /*55e0*/  BPT.TRAP 0x1 ;  /* 0x000000040000795c */ /* 0x000fe20000300000 */
.L_x_30:
[C---:B0-----:R-:W-:Y:S01]  /*55f0*/  LOP3.LUT R0, R2.reuse, 0x3, RZ, 0xc0, !PT ;  /* 0x0000000302007812 */ /* 0x041fe200078ec0ff */
[----:B------:R-:W-:Y:S01]  /*5600*/  IMAD.MOV.U32 R7, RZ, RZ, -0x2 ;  /* 0xfffffffeff077424 */ /* 0x000fe200078e00ff */
[----:B------:R-:W-:Y:S01]  /*5610*/  ULDC UR12, c[0x0][0x288] ;  /* 0x0000a200000c7ab9 */ /* 0x000fe20000000800 */
[----:B------:R-:W-:Y:S01]  /*5620*/  UIMAD UR46, UR46, 0x50, URZ ;  /* 0x000000502e2e78a4 */ /* 0x000fe2000f8e023f */
[----:B------:R-:W-:Y:S01]  /*5630*/  LOP3.LUT R4, R2, 0x60, RZ, 0xc0, !PT ;  /* 0x0000006002047812 */ /* 0x000fe200078ec0ff */
[----:B------:R-:W-:Y:S01]  /*5640*/  IMAD R7, R0, R7, UR12 ;  /* 0x0000000c00077e24 */ /* 0x000fe2000f8e0207 */
[--C-:B------:R-:W-:Y:S01]  /*5650*/  SHF.R.U32.HI R0, RZ, 0x7, R2.reuse ;  /* 0x00000007ff007819 */ /* 0x100fe20000011602 */
[----:B------:R-:W-:Y:S01]  /*5660*/  UIMAD.WIDE UR8, UR47, 0x200, URZ ;  /* 0x000002002f0878a5 */ /* 0x000fe2000f8e023f */
[----:B------:R-:W-:Y:S01]  /*5670*/  SHF.R.U32.HI R3, RZ, 0x2, R2 ;  /* 0x00000002ff037819 */ /* 0x000fe20000011602 */
[----:B------:R-:W-:Y:S01]  /*5680*/  USHF.L.U32 UR47, UR47, 0x9, URZ ;  /* 0x000000092f2f7899 */ /* 0x000fe2000800063f */
[----:B------:R-:W-:Y:S01]  /*5690*/  LOP3.LUT R0, R0, 0x1, RZ, 0xc0, !PT ;  /* 0x0000000100007812 */ /* 0x000fe200078ec0ff */
[----:B------:R-:W-:Y:S01]  /*56a0*/  UISETP.GE.AND UP0, UPT, UR46, UR12, UPT ;  /* 0x0000000c2e00728c */ /* 0x000fe2000bf06270 */
[----:B------:R-:W-:Y:S01]  /*56b0*/  SHF.R.U32.HI R6, RZ, 0x1, R4 ;  /* 0x00000001ff067819 */ /* 0x000fe20000011604 */
[----:B------:R-:W-:Y:S01]  /*56c0*/  UIADD3 UR37, UR44, UR37, URZ ;  /* 0x000000252c257290 */ /* 0x000fe2000fffe03f */
[----:B------:R-:W-:Y:S01]  /*56d0*/  IMAD.SHL.U32 R192, R2, 0x2, RZ ;  /* 0x0000000202c07824 */ /* 0x000fe200078e00ff */
[----:B------:R-:W-:Y:S01]  /*56e0*/  ULDC UR7, c[0x0][0x284] ;  /* 0x0000a10000077ab9 */ /* 0x000fe20000000800 */
[----:B------:R-:W-:Y:S01]  /*56f0*/  IMAD.U32 R193, RZ, RZ, UR46 ;  /* 0x0000002effc17e24 */ /* 0x000fe2000f8e00ff */
[----:B------:R-:W-:Y:S01]  /*5700*/  UISETP.GE.OR UP0, UPT, UR47, UR7, UP0 ;  /* 0x000000072f00728c */ /* 0x000fe20008706670 */
[----:B------:R-:W-:Y:S01]  /*5710*/  IMAD.SHL.U32 R4, R0, 0x40, RZ ;  /* 0x0000004000047824 */ /* 0x000fe200078e00ff */
[----:B------:R-:W-:Y:S01]  /*5720*/  LOP3.LUT R3, R3, 0x7, RZ, 0xc0, !PT ;  /* 0x0000000703037812 */ /* 0x000fe200078ec0ff */
[----:B------:R-:W-:Y:S01]  /*5730*/  UISETP.GT.U32.AND UP1, UPT, UR37, 0x2, UPT ;  /* 0x000000022500788c */ /* 0x000fe2000bf24070 */
[----:B------:R-:W-:Y:S01]  /*5740*/  LOP3.LUT R192, R193, 0x6, R192, 0xf8, !PT ;  /* 0x00000006c1c07812 */ /* 0x000fe200078ef8c0 */
[----:B------:R-:W-:Y:S01]  /*5750*/  USHF.R.S32.HI UR13, URZ, 0x1f, UR45 ;  /* 0x0000001f3f0d7899 */ /* 0x000fe2000801142d */
[--C-:B------:R-:W-:Y:S01]  /*5760*/  LOP3.LUT R195, R4, 0x40, R3.reuse, 0xe2, !PT ;  /* 0x0000004004c37812 */ /* 0x100fe200078ee203 */
[----:B------:R-:W-:Y:S01]  /*5770*/  UIMAD.WIDE.U32 UR4, UR37, -0x55555555, URZ ;  /* 0xaaaaaaab250478a5 */ /* 0x000fe2000f8e003f */
[----:B------:R-:W-:Y:S01]  /*5780*/  IADD3 R3, RZ, -R6, -R3 ;  /* 0x80000006ff037210 */ /* 0x000fe20007ffe803 */
[----:B------:R-:W-:Y:S01]  /*5790*/  ULDC.64 UR10, c[0x0][0x5d0] ;  /* 0x00017400000a7ab9 */ /* 0x000fe20000000a00 */
[----:B------:R-:W-:Y:S01]  /*57a0*/  UISETP.LT.U32.AND UP1, UPT, UR44, 0x3, UP1 ;  /* 0x000000032c00788c */ /* 0x000fe20008f21070 */
[----:B------:R-:W-:Y:S01]  /*57b0*/  PLOP3.LUT P0, PT, PT, PT, UP0, 0x80, 0x0 ;  /* 0x000000000000781c */ /* 0x000fe20003f0f008 */
[----:B------:R-:W-:Y:S01]  /*57c0*/  UISETP.GE.U32.AND UP2, UPT, UR44, 0x3, UPT ;  /* 0x000000032c00788c */ /* 0x000fe2000bf46070 */
[----:B------:R-:W-:Y:S01]  /*57d0*/  SHF.R.S32.HI R193, RZ, 0x1f, R192 ;  /* 0x0000001fffc17819 */ /* 0x000fe200000114c0 */
[----:B------:R-:W-:-:S02]  /*57e0*/  UIMAD UR6, UR13, UR10, URZ ;  /* 0x0000000a0d0672a4 */ /* 0x000fc4000f8e023f */
[----:B------:R-:W-:Y:S01]  /*57f0*/  IMAD.U32 R5, RZ, RZ, UR10 ;  /* 0x0000000aff057e24 */ /* 0x000fe2000f8e00ff */
[----:B------:R-:W-:Y:S01]  /*5800*/  USHF.R.U32.HI UR4, URZ, 0x1, UR5 ;  /* 0x000000013f047899 */ /* 0x000fe20008011605 */
[----:B------:R-:W-:Y:S01]  /*5810*/  IMAD R3, R0, -0x40, R3 ;  /* 0xffffffc000037824 */ /* 0x000fe200078e0203 */
[----:B------:R-:W-:Y:S01]  /*5820*/  USEL UR5, URZ, 0x1, !UP1 ;  /* 0x000000013f057887 */ /* 0x000fe2000c800000 */
[----:B------:R-:W-:Y:S01]  /*5830*/  IMAD.U32 R0, RZ, RZ, UR7 ;  /* 0x00000007ff007e24 */ /* 0x000fe2000f8e00ff */
[----:B------:R-:W-:Y:S02]  /*5840*/  UIMAD UR6, UR45, UR11, UR6 ;  /* 0x0000000b2d0672a4 */ /* 0x000fe4000f8e0206 */
[----:B------:R-:W-:Y:S01]  /*5850*/  IMAD.WIDE.U32 R4, R5, UR45, R192 ;  /* 0x0000002d05047c25 */ /* 0x000fe2000f8e00c0 */
[----:B------:R-:W-:Y:S01]  /*5860*/  ULOP3.LUT UR36, UR36, UR5, URZ, 0x3c, !UPT ;  /* 0x0000000524247292 */ /* 0x000fe2000f8e3c3f */
[----:B------:R-:W-:Y:S01]  /*5870*/  LOP3.LUT R195, R195, UR8, R6, 0xfe, !PT ;  /* 0x00000008c3c37c12 */ /* 0x000fe2000f8efe06 */
[----:B------:R-:W-:Y:S01]  /*5880*/  UIMAD UR37, UR4, -0x3, UR37 ;  /* 0xfffffffd042578a4 */ /* 0x000fe2000f8e0225 */
[----:B-1----:R-:W-:Y:S01]  /*5890*/  IADD3 R185, R0, -UR47, R3 ;  /* 0x8000002f00b97c10 */ /* 0x002fe2000fffe003 */
[----:B------:R-:W-:Y:S01]  /*58a0*/  @UP2 ULOP3.LUT UR36, UR36, 0x1, UR4, 0x78, !UPT ;  /* 0x0000000124242892 */ /* 0x000fe2000f8e7804 */
[----:B------:R-:W-:Y:S01]  /*58b0*/  VIADD R5, R5, UR6 ;  /* 0x0000000605057c36 */ /* 0x000fe20008000000 */
[----:B------:R-:W-:Y:S01]  /*58c0*/  UMOV UR47, 0xffffffff ;  /* 0xffffffff002f7882 */ /* 0x000fe20000000000 */
[----:B------:R-:W-:Y:S01]  /*58d0*/  VIADD R0, R7, -UR46 ;  /* 0x8000002e07007c36 */ /* 0x000fe20008000000 */
[----:B------:R-:W-:Y:S08]  /*58e0*/  @P0 BRA `(.L_x_34) ;  /* 0x0000008400900947 */ /* 0x000ff00003800000 */
[----:B-----5:R-:W-:Y:S01]  /*58f0*/  ISETP.NE.AND P0, PT, R23, RZ, PT ;  /* 0x000000ff1700720c */ /* 0x020fe20003f05270 */
[----:B------:R-:W-:Y:S01]  /*5900*/  ULDC.64 UR10, c[0x0][0x5c8] ;  /* 0x00017200000a7ab9 */ /* 0x000fe20000000a00 */
[----:B------:R-:W-:Y:S01]  /*5910*/  BSSY B0, `(.L_x_34) ;  /* 0x0000861000007945 */ /* 0x000fe20003800000 */
[----:B------:R-:W-:Y:S01]  /*5920*/  UIMAD UR4, UR9, UR10, URZ ;  /* 0x0000000a090472a4 */ /* 0x000fe2000f8e023f */
[----:B------:R-:W-:Y:S02]  /*5930*/  IMAD.U32 R6, RZ, RZ, UR11 ;  /* 0x0000000bff067e24 */ /* 0x000fe4000f8e00ff */
[----:B------:R-:W-:-:S04]  /*5940*/  IMAD.WIDE.U32 R8, R195, UR10, R4 ;  /* 0x0000000ac3087c25 */ /* 0x000fc8000f8e0004 */
[----:B------:R-:W-:-:S04]  /*5950*/  IMAD R3, R195, R6, UR4 ;  /* 0x00000004c3037e24 */ /* 0x000fc8000f8e0206 */
[----:B------:R-:W-:Y:S01]  /*5960*/  IMAD.IADD R7, R9, 0x1, R3 ;  /* 0x0000000109077824 */ /* 0x000fe200078e0203 */
[----:B------:R-:W-:Y:S06]  /*5970*/  @!P0 BRA `(.L_x_35) ;  /* 0x0000005800948947 */ /* 0x000fec0003800000 */
[----:B------:R-:W0:Y:S01]  /*5980*/  LDC.64 R188, c[0x0][0x5b0] ;  /* 0x00016c00ffbc7b82 */ /* 0x000e220000000a00 */
[----:B------:R-:W-:Y:S01]  /*5990*/  ULDC.64 UR6, c[0x0][0x5b8] ;  /* 0x00016e0000067ab9 */ /* 0x000fe20000000a00 */
[----:B------:R-:W-:Y:S01]  /*59a0*/  ISETP.GE.AND P6, PT, R185, 0x1, PT ;  /* 0x00000001b900780c */ /* 0x000fe20003fc6270 */
[----:B------:R-:W-:Y:S02]  /*59b0*/  UIMAD UR4, UR13, UR6, URZ ;  /* 0x000000060d0472a4 */ /* 0x000fe4000f8e023f */
[----:B------:R-:W-:Y:S01]  /*59c0*/  IMAD.U32 R3, RZ, RZ, UR6 ;  /* 0x00000006ff037e24 */ /* 0x000fe2000f8e00ff */
[----:B------:R-:W-:Y:S01]  /*59d0*/  LOP3.LUT R194, R194, 0xffffffdf, RZ, 0xc0, !PT ;  /* 0xffffffdfc2c27812 */ /* 0x000fe200078ec0ff */
[----:B------:R-:W-:Y:S01]  /*59e0*/  BSSY B1, `(.L_x_36) ;  /* 0x000000f000017945 */ /* 0x000fe20003800000 */
[----:B------:R-:W-:Y:S01]  /*59f0*/  UIMAD UR4, UR45, UR7, UR4 ;  /* 0x000000072d0472a4 */ /* 0x000fe2000f8e0204 */
[----:B------:R-:W1:Y:S01]  /*5a00*/  LDC.64 R186, c[0x0][0x5a8] ;  /* 0x00016a00ffba7b82 */ /* 0x000e620000000a00 */
[----:B------:R-:W-:Y:S01]  /*5a10*/  IMAD.WIDE.U32 R192, R3, UR45, R192 ;  /* 0x0000002d03c07c25 */ /* 0x000fe2000f8e00c0 */
[----:B------:R-:W-:-:S03]  /*5a20*/  ISETP.LT.OR P3, PT, R0, 0x1, !P6 ;  /* 0x000000010000780c */ /* 0x000fc60007761670 */
[----:B------:R-:W-:Y:S02]  /*5a30*/  VIADD R191, R193, UR4 ;  /* 0x00000004c1bf7c36 */ /* 0x000fe40008000000 */
[----:B------:R-:W-:Y:S01]  /*5a40*/  IMAD.MOV.U32 R190, RZ, RZ, R192 ;  /* 0x000000ffffbe7224 */ /* 0x000fe200078e00c0 */
[----:B------:R-:W-:Y:S01]  /*5a50*/  @P6 LOP3.LUT R194, R194, 0x20, RZ, 0xfc, !PT ;  /* 0x00000020c2c26812 */ /* 0x000fe200078efcff */
[----:B0-----:R-:W-:Y:S02]  /*5a60*/  IMAD R6, R188, UR9, RZ ;  /* 0x00000009bc067c24 */ /* 0x001fe4000f8e02ff */
[----:B------:R-:W-:-:S04]  /*5a70*/  IMAD.WIDE.U32 R4, R195, R188, R190 ;  /* 0x000000bcc3047225 */ /* 0x000fc800078e00be */
[----:B------:R-:W-:Y:S01]  /*5a80*/  IMAD R13, R195, R189, R6 ;  /* 0x000000bdc30d7224 */ /* 0x000fe200078e0206 */
[----:B-1----:R-:W-:-:S04]  /*5a90*/  IADD3 R4, P0, R4, R186, RZ ;  /* 0x000000ba04047210 */ /* 0x002fc80007f1e0ff */
[----:B------:R-:W-:Y:S01]  /*5aa0*/  IADD3.X R5, R187, R5, R13, P0, !PT ;  /* 0x00000005bb057210 */ /* 0x000fe200007fe40d */
[----:B------:R-:W-:Y:S08]  /*5ab0*/  @P3 BRA `(.L_x_37) ;  /* 0x0000000000043947 */ /* 0x000ff00003800000 */
[----:B------:R0:W5:Y:S02]  /*5ac0*/  LDG.E.U8 R22, desc[UR48][R4.64] ;  /* 0x0000003004167981 */ /* 0x000164000c1e1100 */
.L_x_37:
[----:B------:R-:W-:Y:S05]  /*5ad0*/  BSYNC B1 ;  /* 0x0000000000017941 */ /* 0x000fea0003800000 */
.L_x_36:
[----:B-----5:R-:W-:Y:S01]  /*5ae0*/  LOP3.LUT R3, R22, 0xffff, RZ, 0xc0, !PT ;  /* 0x0000ffff16037812 */ /* 0x020fe200078ec0ff */
[----:B------:R-:W-:Y:S01]  /*5af0*/  ULDC.64 UR4, c[0x0][0x5c0] ;  /* 0x0001700000047ab9 */ /* 0x000fe20000000a00 */
[----:B------:R-:W-:Y:S01]  /*5b00*/  ISETP.LT.OR P2, PT, R0, 0x2, !P6 ;  /* 0x000000020000780c */ /* 0x000fe20007741670 */
[----:B------:R-:W-:Y:S01]  /*5b10*/  IMAD.SHL.U32 R196, R188, 0x8, RZ ;  /* 0x00000008bcc47824 */ /* 0x000fe200078e00ff */
[----:B------:R-:W-:Y:S01]  /*5b20*/  PRMT R6, R3, 0x8880, RZ ;  /* 0x0000888003067816 */ /* 0x000fe200000000ff */
[----:B------:R-:W-:Y:S01]  /*5b30*/  BSSY B1, `(.L_x_38) ;  /* 0x0000011000017945 */ /* 0x000fe20003800000 */
[----:B------:R-:W-:Y:S02]  /*5b40*/  IADD3 R8, P4, R8, UR4, RZ ;  /* 0x0000000408087c10 */ /* 0x000fe4000ff9e0ff */
[----:B------:R-:W-:Y:S01]  /*5b50*/  ISETP.GE.AND P5, PT, R185, 0x9, PT ;  /* 0x00000009b900780c */ /* 0x000fe20003fa6270 */
[----:B------:R-:W-:Y:S01]  /*5b60*/  IMAD R3, R6, R23, RZ ;  /* 0x0000001706037224 */ /* 0x000fe200078e02ff */
[----:B------:R-:W-:-:S02]  /*5b70*/  IADD3.X R9, R7, UR5, RZ, P4, !PT ;  /* 0x0000000507097c10 */ /* 0x000fc4000a7fe4ff */
[----:B------:R-:W-:Y:S01]  /*5b80*/  SHF.L.U64.HI R197, R188, 0x3, R189 ;  /* 0x00000003bcc57819 */ /* 0x000fe200000102bd */
[----:B------:R-:W-:Y:S01]  /*5b90*/  @!P3 IMAD R11, R176, R184, R3 ;  /* 0x000000b8b00bb224 */ /* 0x000fe200078e0203 */
[----:B------:R-:W-:Y:S02]  /*5ba0*/  LOP3.LUT R194, R194, 0xfffffffd, RZ, 0xc0, !PT ;  /* 0xfffffffdc2c27812 */ /* 0x000fe400078ec0ff */
[C---:B------:R-:W-:Y:S01]  /*5bb0*/  ISETP.LT.OR P0, PT, R0.reuse, 0x1, !P5 ;  /* 0x000000010000780c */ /* 0x040fe20006f01670 */
[----:B------:R-:W-:Y:S01]  /*5bc0*/  IMAD.WIDE.U32 R6, R195, R188, R196 ;  /* 0x000000bcc3067225 */ /* 0x000fe200078e00c4 */
[----:B------:R1:W-:Y:S01]  /*5bd0*/  @!P3 STG.E.U8 desc[UR48][R8.64], R11 ;  /* 0x0000000b0800b986 */ /* 0x0003e2000c101130 */
[----:B------:R-:W-:Y:S02]  /*5be0*/  ISETP.LT.OR P1, PT, R0, 0x2, !P5 ;  /* 0x000000020000780c */ /* 0x000fe40006f21670 */
[----:B------:R-:W-:Y:S01]  /*5bf0*/  @P5 LOP3.LUT R194, R194, 0x2, RZ, 0xfc, !PT ;  /* 0x00000002c2c25812 */ /* 0x000fe200078efcff */
[----:B------:R-:W-:Y:S10]  /*5c00*/  @P2 BRA `(.L_x_39) ;  /* 0x00000000000c2947 */ /* 0x000ff40003800000 */
[----:B------:R-:W2:Y:S02]  /*5c10*/  LDG.E.U8 R22, desc[UR48][R4.64+0x1] ;  /* 0x0000013004167981 */ /* 0x000ea4000c1e1100 */
[----:B--2---:R-:W-:-:S05]  /*5c20*/  PRMT R10, R22, 0x8880, RZ ;  /* 0x00008880160a7816 */ /* 0x004fca00000000ff */
[----:B------:R-:W-:-:S07]  /*5c30*/  IMAD R3, R10, R23, RZ ;  /* 0x000000170a037224 */ /* 0x000fce00078e02ff */
.L_x_39:
[----:B------:R-:W-:Y:S05]  /*5c40*/  BSYNC B1 ;  /* 0x0000000000017941 */ /* 0x000fea0003800000 */
.L_x_38:
[----:B------:R-:W-:Y:S01]  /*5c50*/  @!P2 IMAD R177, R177, R184, R3 ;  /* 0x000000b8b1b1a224 */ /* 0x000fe200078e0203 */
[----:B------:R-:W-:Y:S01]  /*5c60*/  IADD3 R6, P3, P4, R192, R186, R6 ;  /* 0x000000bac0067210 */ /* 0x000fe20007c7e006 */
[----:B------:R-:W-:Y:S01]  /*5c70*/  IMAD.IADD R7, R13, 0x1, R7 ;  /* 0x000000010d077824 */ /* 0x000fe200078e0207 */
[----:B------:R-:W-:Y:S02]  /*5c80*/  BSSY B1, `(.L_x_40) ;  /* 0x000000c000017945 */ /* 0x000fe40003800000 */
[----:B------:R2:W-:Y:S01]  /*5c90*/  @!P2 STG.E.U8 desc[UR48][R8.64+0x1], R177 ;  /* 0x000001b10800a986 */ /* 0x0005e2000c101130 */
[----:B------:R-:W-:Y:S02]  /*5ca0*/  @!P0 IADD3 R10, P2, R8, UR43, RZ ;  /* 0x0000002b080a8c10 */ /* 0x000fe4000ff5e0ff */
[----:B------:R-:W-:Y:S02]  /*5cb0*/  IADD3.X R7, R191, R187, R7, P3, P4 ;  /* 0x000000bbbf077210 */ /* 0x000fe40001fe8407 */
[----:B-1----:R-:W-:-:S02]  /*5cc0*/  @!P0 IADD3.X R11, R9, UR42, RZ, P2, !PT ;  /* 0x0000002a090b8c10 */ /* 0x002fc400097fe4ff */
[C---:B------:R-:W-:Y:S02]  /*5cd0*/  ISETP.LT.OR P4, PT, R0.reuse, 0x9, !P6 ;  /* 0x000000090000780c */ /* 0x040fe40007781670 */
[----:B------:R-:W-:Y:S02]  /*5ce0*/  ISETP.LT.OR P3, PT, R0, 0x9, !P5 ;  /* 0x000000090000780c */ /* 0x000fe40006f61670 */
[----:B------:R-:W-:Y:S01]  /*5cf0*/  @!P1 IADD3 R12, P2, R8, UR43, RZ ;  /* 0x0000002b080c9c10 */ /* 0x000fe2000ff5e0ff */
[----:B--2---:R-:W-:-:S12]  /*5d00*/  @P0 BRA `(.L_x_41) ;  /* 0x00000000000c0947 */ /* 0x004fd80003800000 */
[----:B------:R-:W2:Y:S02]  /*5d10*/  LDG.E.U8 R22, desc[UR48][R6.64] ;  /* 0x0000003006167981 */ /* 0x000ea4000c1e1100 */
[----:B--2---:R-:W-:-:S05]  /*5d20*/  PRMT R14, R22, 0x8880, RZ ;  /* 0x00008880160e7816 */ /* 0x004fca00000000ff */
[----:B------:R-:W-:-:S07]  /*5d30*/  IMAD R3, R14, R23, RZ ;  /* 0x000000170e037224 */ /* 0x000fce00078e02ff */
.L_x_41:
[----:B------:R-:W-:Y:S05]  /*5d40*/  BSYNC B1 ;  /* 0x0000000000017941 */ /* 0x000fea0003800000 */
.L_x_40:
[----:B------:R-:W-:Y:S01]  /*5d50*/  @!P0 IMAD R15, R178, R184, R3 ;  /* 0x000000b8b20f8224 */ /* 0x000fe200078e0203 */
[----:B------:R-:W-:Y:S01]  /*5d60*/  BSSY B1, `(.L_x_42) ;  /* 0x0000007000017945 */ /* 0x000fe20003800000 */
[----:B------:R-:W-:-:S03]  /*5d70*/  @!P1 IADD3.X R13, R9, UR42, RZ, P2, !PT ;  /* 0x0000002a090d9c10 */ /* 0x000fc600097fe4ff */
[----:B------:R1:W-:Y:S01]  /*5d80*/  @!P0 STG.E.U8 desc[UR48][R10.64], R15 ;  /* 0x0000000f0a008986 */ /* 0x0003e2000c101130 */
[----:B------:R-:W-:Y:S05]  /*5d90*/  @P1 BRA `(.L_x_43) ;  /* 0x00000000000c1947 */ /* 0x000fea0003800000 */
[----:B------:R-:W1:Y:S02]  /*5da0*/  LDG.E.U8 R22, desc[UR48][R6.64+0x1] ;  /* 0x0000013006167981 */ /* 0x000e64000c1e1100 */
[----:B-1----:R-:W-:-:S05]  /*5db0*/  PRMT R10, R22, 0x8880, RZ ;  /* 0x00008880160a7816 */ /* 0x002fca00000000ff */
[----:B------:R-:W-:-:S07]  /*5dc0*/  IMAD R3, R10, R23, RZ ;  /* 0x000000170a037224 */ /* 0x000fce00078e02ff */
.L_x_43:
[----:B------:R-:W-:Y:S05]  /*5dd0*/  BSYNC B1 ;  /* 0x0000000000017941 */ /* 0x000fea0003800000 */
.L_x_42:
[----:B------:R-:W-:Y:S01]  /*5de0*/  @!P1 IMAD R179, R179, R184, R3 ;  /* 0x000000b8b3b39224 */ /* 0x000fe200078e0203 */
[----:B------:R-:W-:Y:S04]  /*5df0*/  BSSY B1, `(.L_x_44) ;  /* 0x0000006000017945 */ /* 0x000fe80003800000 */
[----:B------:R2:W-:Y:S01]  /*5e00*/  @!P1 STG.E.U8 desc[UR48][R12.64+0x1], R179 ;  /* 0x000001b30c009986 */ /* 0x0005e2000c101130 */
[----:B------:R-:W-:Y:S05]  /*5e10*/  @P4 BRA `(.L_x_45) ;  /* 0x00000000000c4947 */ /* 0x000fea0003800000 */
[----:B------:R-:W1:Y:S02]  /*5e20*/  LDG.E.U8 R22, desc[UR48][R4.64+0x8] ;  /* 0x0000083004167981 */ /* 0x000e64000c1e1100 */
[----:B-1----:R-:W-:-:S05]  /*5e30*/  PRMT R10, R22, 0x8880, RZ ;  /* 0x00008880160a7816 */ /* 0x002fca00000000ff */
[----:B------:R-:W-:-:S07]  /*5e40*/  IMAD R3, R10, R23, RZ ;  /* 0x000000170a037224 */ /* 0x000fce00078e02ff */
.L_x_45:
[----:B------:R-:W-:Y:S05]  /*5e50*/  BSYNC B1 ;  /* 0x0000000000017941 */ /* 0x000fea0003800000 */
.L_x_44:
[----:B------:R-:W-:Y:S01]  /*5e60*/  ISETP.LT.OR P2, PT, R0, 0xa, !P6 ;  /* 0x0000000a0000780c */ /* 0x000fe20007741670 */
[----:B--2---:R-:W-:Y:S01]  /*5e70*/  @!P4 IMAD R13, R180, R184, R3 ;  /* 0x000000b8b40dc224 */ /* 0x004fe200078e0203 */
[C---:B------:R-:W-:Y:S01]  /*5e80*/  IADD3 R21, P1, R195.reuse, 0x80, RZ ;  /* 0x00000080c3157810 */ /* 0x040fe20007f3e0ff */
[----:B------:R-:W-:Y:S01]  /*5e90*/  BSSY B1, `(.L_x_46) ;  /* 0x000000a000017945 */ /* 0x000fe20003800000 */
[----:B------:R-:W-:Y:S02]  /*5ea0*/  ISETP.LT.OR P0, PT, R0, 0xa, !P5 ;  /* 0x0000000a0000780c */ /* 0x000fe40006f01670 */
[----:B------:R2:W-:Y:S01]  /*5eb0*/  @!P4 STG.E.U8 desc[UR48][R8.64+0x8], R13 ;  /* 0x0000080d0800c986 */ /* 0x0005e2000c101130 */
[----:B-1----:R-:W-:Y:S01]  /*5ec0*/  IMAD.X R11, RZ, RZ, UR9, P1 ;  /* 0x00000009ff0b7e24 */ /* 0x002fe200088e06ff */
[----:B------:R-:W-:Y:S02]  /*5ed0*/  IADD3 R177, P4, R195, 0x100, RZ ;  /* 0x00000100c3b17810 */ /* 0x000fe40007f9e0ff */
[----:B------:R-:W-:-:S03]  /*5ee0*/  @!P3 IADD3 R10, P1, R8, UR43, RZ ;  /* 0x0000002b080abc10 */ /* 0x000fc6000ff3e0ff */
[----:B------:R-:W-:Y:S10]  /*5ef0*/  @P2 BRA `(.L_x_47) ;  /* 0x00000000000c2947 */ /* 0x000ff40003800000 */
[----:B------:R-:W3:Y:S02]  /*5f00*/  LDG.E.U8 R22, desc[UR48][R4.64+0x9] ;  /* 0x0000093004167981 */ /* 0x000ee4000c1e1100 */
[----:B---3--:R-:W-:-:S05]  /*5f10*/  PRMT R12, R22, 0x8880, RZ ;  /* 0x00008880160c7816 */ /* 0x008fca00000000ff */
[----:B------:R-:W-:-:S07]  /*5f20*/  IMAD R3, R12, R23, RZ ;  /* 0x000000170c037224 */ /* 0x000fce00078e02ff */
.L_x_47:
[----:B------:R-:W-:Y:S05]  /*5f30*/  BSYNC B1 ;  /* 0x0000000000017941 */ /* 0x000fea0003800000 */
.L_x_46:
[----:B------:R-:W-:Y:S01]  /*5f40*/  @!P2 IMAD R181, R181, R184, R3 ;  /* 0x000000b8b5b5a224 */ /* 0x000fe200078e0203 */
[----:B------:R-:W-:Y:S01]  /*5f50*/  BSSY B1, `(.L_x_48) ;  /* 0x0000009000017945 */ /* 0x000fe20003800000 */
[----:B------:R-:W-:Y:S01]  /*5f60*/  IMAD R14, R11, R188, RZ ;  /* 0x000000bc0b0e7224 */ /* 0x000fe200078e02ff */
[----:B------:R-:W-:Y:S01]  /*5f70*/  @!P3 IADD3.X R11, R9, UR42, RZ, P1, !PT ;  /* 0x0000002a090bbc10 */ /* 0x000fe20008ffe4ff */
[----:B------:R-:W-:Y:S01]  /*5f80*/  IMAD.X R15, RZ, RZ, UR9, P4 ;  /* 0x00000009ff0f7e24 */ /* 0x000fe2000a0e06ff */
[----:B------:R1:W-:Y:S01]  /*5f90*/  @!P2 STG.E.U8 desc[UR48][R8.64+0x9], R181 ;  /* 0x000009b50800a986 */ /* 0x0003e2000c101130 */
[----:B------:R-:W-:Y:S05]  /*5fa0*/  @P3 BRA `(.L_x_49) ;  /* 0x00000000000c3947 */ /* 0x000fea0003800000 */
[----:B------:R-:W3:Y:S02]  /*5fb0*/  LDG.E.U8 R22, desc[UR48][R6.64+0x8] ;  /* 0x0000083006167981 */ /* 0x000ee4000c1e1100 */
[----:B---3--:R-:W-:-:S05]  /*5fc0*/  PRMT R12, R22, 0x8880, RZ ;  /* 0x00008880160c7816 */ /* 0x008fca00000000ff */
[----:B------:R-:W-:-:S07]  /*5fd0*/  IMAD R3, R12, R23, RZ ;  /* 0x000000170c037224 */ /* 0x000fce00078e02ff */
.L_x_49:
[----:B------:R-:W-:Y:S05]  /*5fe0*/  BSYNC B1 ;  /* 0x0000000000017941 */ /* 0x000fea0003800000 */
.L_x_48:
[----:B--2---:R-:W-:Y:S01]  /*5ff0*/  @!P3 IMAD R13, R182, R184, R3 ;  /* 0x000000b8b60db224 */ /* 0x004fe200078e0203 */
[----:B------:R-:W-:Y:S01]  /*6000*/  BSSY B1, `(.L_x_50) ;  /* 0x0000008000017945 */ /* 0x000fe20003800000 */
[----:B------:R-:W-:Y:S02]  /*6010*/  IMAD R176, R15, R188, RZ ;  /* 0x000000bc0fb07224 */ /* 0x000fe400078e02ff */
[----:B-1----:R-:W-:Y:S01]  /*6020*/  IMAD R181, R21, R189, R14 ;  /* 0x000000bd15b57224 */ /* 0x002fe200078e020e */
[----:B------:R1:W-:Y:S01]  /*6030*/  @!P3 STG.E.U8 desc[UR48][R10.64+0x8], R13 ;  /* 0x0000080d0a00b986 */ /* 0x0003e2000c101130 */
[----:B------:R-:W-:Y:S05]  /*6040*/  @P0 BRA `(.L_x_51) ;  /* 0x00000000000c0947 */ /* 0x000fea0003800000 */
[----:B------:R-:W1:Y:S02]  /*6050*/  LDG.E.U8 R22, desc[UR48][R6.64+0x9] ;  /* 0x0000093006167981 */ /* 0x000e64000c1e1100 */
[----:B-1----:R-:W-:-:S05]  /*6060*/  PRMT R10, R22, 0x8880, RZ ;  /* 0x00008880160a7816 */ /* 0x002fca00000000ff */
[----:B------:R-:W-:-:S07]  /*6070*/  IMAD R3, R10, R23, RZ ;  /* 0x000000170a037224 */ /* 0x000fce00078e02ff */
.L_x_51:
[----:B------:R-:W-:Y:S05]  /*6080*/  BSYNC B1 ;  /* 0x0000000000017941 */ /* 0x000fea0003800000 */
.L_x_50:
[----:B------:R-:W-:Y:S01]  /*6090*/  @!P0 IADD3 R178, P1, R8, UR43, RZ ;  /* 0x0000002b08b28c10 */ /* 0x000fe2000ff3e0ff */
[----:B------:R-:W-:Y:S01]  /*60a0*/  @!P0 IMAD R183, R183, R184, R3 ;  /* 0x000000b8b7b78224 */ /* 0x000fe200078e0203 */
[----:B------:R-:W-:Y:S01]  /*60b0*/  ISETP.GE.AND P5, PT, R185, 0x81, PT ;  /* 0x00000081b900780c */ /* 0x000fe20003fa6270 */
[-C--:B------:R-:W-:Y:S01]  /*60c0*/  IMAD.WIDE.U32 R14, R21, R188.reuse, R196 ;  /* 0x000000bc150e7225 */ /* 0x080fe200078e00c4 */
[----:B------:R-:W-:Y:S01]  /*60d0*/  @!P0 IADD3.X R179, R9, UR42, RZ, P1, !PT ;  /* 0x0000002a09b38c10 */ /* 0x000fe20008ffe4ff */
[----:B------:R-:W-:Y:S01]  /*60e0*/  BSSY B1, `(.L_x_52) ;  /* 0x0000019000017945 */ /* 0x000fe20003800000 */
[----:B------:R-:W-:Y:S01]  /*60f0*/  LOP3.LUT R194, R194, 0xffffffef, RZ, 0xc0, !PT ;  /* 0xffffffefc2c27812 */ /* 0x000fe200078ec0ff */
[----:B-1----:R-:W-:Y:S01]  /*6100*/  IMAD.WIDE.U32 R10, R21, R188, R190 ;  /* 0x000000bc150a7225 */ /* 0x002fe200078e00be */
[-C--:B------:R-:W-:Y:S01]  /*6110*/  IADD3 R14, P3, P2, R192, R186.reuse, R14 ;  /* 0x000000bac00e7210 */ /* 0x080fe20007a7e00e */
[----:B------:R1:W-:Y:S02]  /*6120*/  @!P0 STG.E.U8 desc[UR48][R178.64+0x9], R183 ;  /* 0x000009b7b2008986 */ /* 0x0003e4000c101130 */
[C---:B------:R-:W-:Y:S01]  /*6130*/  IMAD R176, R177.reuse, R189, R176 ;  /* 0x000000bdb1b07224 */ /* 0x040fe200078e02b0 */
[----:B------:R-:W-:Y:S01]  /*6140*/  IADD3 R12, P4, R10, R186, RZ ;  /* 0x000000ba0a0c7210 */ /* 0x000fe20007f9e0ff */
[----:B------:R-:W-:-:S02]  /*6150*/  IMAD.WIDE.U32 R20, R177, R188, R196 ;  /* 0x000000bcb1147225 */ /* 0x000fc400078e00c4 */
[----:B------:R-:W-:Y:S02]  /*6160*/  @P5 LOP3.LUT R194, R194, 0x10, RZ, 0xfc, !PT ;  /* 0x00000010c2c25812 */ /* 0x000fe400078efcff */
[----:B------:R-:W-:Y:S01]  /*6170*/  IMAD.IADD R21, R176, 0x1, R21 ;  /* 0x00000001b0157824 */ /* 0x000fe200078e0215 */
[----:B------:R-:W-:Y:S01]  /*6180*/  IADD3 R10, P0, P1, R192, R186, R20 ;  /* 0x000000bac00a7210 */ /* 0x000fe2000791e014 */
[----:B------:R-:W-:Y:S01]  /*6190*/  IMAD.IADD R15, R181, 0x1, R15 ;  /* 0x00000001b50f7824 */ /* 0x000fe200078e020f */
[----:B------:R-:W-:Y:S02]  /*61a0*/  IADD3.X R13, R187, R11, R181, P4, !PT ;  /* 0x0000000bbb0d7210 */ /* 0x000fe400027fe4b5 */
[CC--:B------:R-:W-:Y:S02]  /*61b0*/  IADD3.X R11, R191.reuse, R187.reuse, R21, P0, P1 ;  /* 0x000000bbbf0b7210 */ /* 0x0c0fe400007e2415 */
[----:B------:R-:W-:Y:S02]  /*61c0*/  ISETP.LT.OR P1, PT, R0, 0x1, !P5 ;  /* 0x000000010000780c */ /* 0x000fe40006f21670 */
[----:B------:R-:W-:-:S02]  /*61d0*/  IADD3.X R15, R191, R187, R15, P3, P2 ;  /* 0x000000bbbf0f7210 */ /* 0x000fc40001fe440f */
[----:B------:R-:W-:Y:S02]  /*61e0*/  IADD3 R20, P2, R8, UR41, RZ ;  /* 0x0000002908147c10 */ /* 0x000fe4000ff5e0ff */
[----:B------:R-:W-:Y:S02]  /*61f0*/  ISETP.GE.AND P4, PT, R185, 0x89, PT ;  /* 0x00000089b900780c */ /* 0x000fe40003f86270 */
[----:B------:R-:W-:Y:S02]  /*6200*/  IADD3.X R21, R9, UR40, RZ, P2, !PT ;  /* 0x0000002809157c10 */ /* 0x000fe400097fe4ff */
[C---:B------:R-:W-:Y:S02]  /*6210*/  ISETP.LT.OR P0, PT, R0.reuse, 0x2, !P5 ;  /* 0x000000020000780c */ /* 0x040fe40006f01670 */
[----:B------:R-:W-:Y:S01]  /*6220*/  ISETP.LT.OR P2, PT, R0, 0x1, !P4 ;  /* 0x000000010000780c */ /* 0x000fe20006741670 */
[----:B-1----:R-:W-:-:S12]  /*6230*/  @P1 BRA `(.L_x_53) ;  /* 0x00000000000c1947 */ /* 0x002fd80003800000 */
[----:B------:R-:W2:Y:S02]  /*6240*/  LDG.E.U8 R22, desc[UR48][R12.64] ;  /* 0x000000300c167981 */ /* 0x000ea4000c1e1100 */
[----:B--2---:R-:W-:-:S05]  /*6250*/  PRMT R178, R22, 0x8880, RZ ;  /* 0x0000888016b27816 */ /* 0x004fca00000000ff */
[----:B------:R-:W-:-:S07]  /*6260*/  IMAD R3, R178, R23, RZ ;  /* 0x00000017b2037224 */ /* 0x000fce00078e02ff */
.L_x_53:
[----:B------:R-:W-:Y:S05]  /*6270*/  BSYNC B1 ;  /* 0x0000000000017941 */ /* 0x000fea0003800000 */
.L_x_52:
[----:B------:R-:W-:Y:S01]  /*6280*/  @!P1 IMAD R179, R168, R184, R3 ;  /* 0x000000b8a8b39224 */ /* 0x000fe200078e0203 */
[----:B------:R-:W-:Y:S04]  /*6290*/  BSSY B1, `(.L_x_54) ;  /* 0x0000006000017945 */ /* 0x000fe80003800000 */
[----:B------:R1:W-:Y:S01]  /*62a0*/  @!P1 STG.E.U8 desc[UR48][R20.64], R179 ;  /* 0x000000b314009986 */ /* 0x0003e2000c101130 */
[----:B------:R-:W-:Y:S05]  /*62b0*/  @P0 BRA `(.L_x_55) ;  /* 0x00000000000c0947 */ /* 0x000fea0003800000 */
[----:B------:R-:W2:Y:S02]  /*62c0*/  LDG.E.U8 R22, desc[UR48][R12.64+0x1] ;  /* 0x000001300c167981 */ /* 0x000ea4000c1e1100 */
[----:B--2---:R-:W-:-:S05]  /*62d0*/  PRMT R168, R22, 0x8880, RZ ;  /* 0x0000888016a87816 */ /* 0x004fca00000000ff */
[----:B------:R-:W-:-:S07]  /*62e0*/  IMAD R3, R168, R23, RZ ;  /* 0x00000017a8037224 */ /* 0x000fce00078e02ff */
.L_x_55:
[----:B------:R-:W-:Y:S05]  /*62f0*/  BSYNC B1 ;  /* 0x0000000000017941 */ /* 0x000fea0003800000 */
.L_x_54:
[----:B------:R-:W-:Y:S01]  /*6300*/  @!P2 IADD3 R180, P1, R20, UR43, RZ ;  /* 0x0000002b14b4ac10 */ /* 0x000fe2000ff3e0ff */
[----:B------:R-:W-:Y:S01]  /*6310*/  @!P0 IMAD R169, R169, R184, R3 ;  /* 0x000000b8a9a98224 */ /* 0x000fe200078e0203 */
[----:B------:R-:W-:Y:S02]  /*6320*/  BSSY B1, `(.L_x_56) ;  /* 0x000000a000017945 */ /* 0x000fe40003800000 */
[----:B------:R-:W-:Y:S02]  /*6330*/  @!P2 IADD3.X R181, R21, UR42, RZ, P1, !PT ;  /* 0x0000002a15b5ac10 */ /* 0x000fe40008ffe4ff */
[----:B------:R-:W-:Y:S01]  /*6340*/  IADD3 R195, P1, R195, 0x180, RZ ;  /* 0x00000180c3c37810 */ /* 0x000fe20007f3e0ff */
[----:B------:R2:W-:Y:S01]  /*6350*/  @!P0 STG.E.U8 desc[UR48][R20.64+0x1], R169 ;  /* 0x000001a914008986 */ /* 0x0005e2000c101130 */
[----:B------:R-:W-:-:S03]  /*6360*/  ISETP.LT.OR P0, PT, R0, 0x2, !P4 ;  /* 0x000000020000780c */ /* 0x000fc60006701670 */
[----:B------:R-:W-:Y:S01]  /*6370*/  IMAD.X R183, RZ, RZ, UR9, P1 ;  /* 0x00000009ffb77e24 */ /* 0x000fe200088e06ff */
[----:B------:R-:W-:Y:S09]  /*6380*/  @P2 BRA `(.L_x_57) ;  /* 0x00000000000c2947 */ /* 0x000ff20003800000 */
[----:B------:R-:W3:Y:S02]  /*6390*/  LDG.E.U8 R22, desc[UR48][R14.64] ;  /* 0x000000300e167981 */ /* 0x000ee4000c1e1100 */
[----:B---3--:R-:W-:-:S05]  /*63a0*/  PRMT R168, R22, 0x8880, RZ ;  /* 0x0000888016a87816 */ /* 0x008fca00000000ff */
[----:B------:R-:W-:-:S07]  /*63b0*/  IMAD R3, R168, R23, RZ ;  /* 0x00000017a8037224 */ /* 0x000fce00078e02ff */
.L_x_57:
[----:B------:R-:W-:Y:S05]  /*63c0*/  BSYNC B1 ;  /* 0x0000000000017941 */ /* 0x000fea0003800000 */
.L_x_56:
[----:B------:R-:W-:Y:S01]  /*63d0*/  @!P2 IMAD R193, R170, R184, R3 ;  /* 0x000000b8aac1a224 */ /* 0x000fe200078e0203 */
[----:B------:R-:W-:Y:S01]  /*63e0*/  @!P0 IADD3 R182, P1, R20, UR43, RZ ;  /* 0x0000002b14b68c10 */ /* 0x000fe2000ff3e0ff */
[-C--:B-1----:R-:W-:Y:S01]  /*63f0*/  IMAD.WIDE.U32 R178, R195, R188.reuse, R196 ;  /* 0x000000bcc3b27225 */ /* 0x082fe200078e00c4 */
[----:B------:R-:W-:Y:S02]  /*6400*/  BSSY B1, `(.L_x_58) ;  /* 0x000000b000017945 */ /* 0x000fe40003800000 */
[----:B------:R1:W-:Y:S01]  /*6410*/  @!P2 STG.E.U8 desc[UR48][R180.64], R193 ;  /* 0x000000c1b400a986 */ /* 0x0003e2000c101130 */
[----:B------:R-:W-:Y:S01]  /*6420*/  IMAD R170, R183, R188, RZ ;  /* 0x000000bcb7aa7224 */ /* 0x000fe200078e02ff */
[----:B------:R-:W-:Y:S02]  /*6430*/  @!P0 IADD3.X R183, R21, UR42, RZ, P1, !PT ;  /* 0x0000002a15b78c10 */ /* 0x000fe40008ffe4ff */
[----:B------:R-:W-:Y:S01]  /*6440*/  IADD3 R168, P1, P2, R192, R186, R178 ;  /* 0x000000bac0a87210 */ /* 0x000fe20007a3e0b2 */
[----:B------:R-:W-:-:S04]  /*6450*/  IMAD R178, R195, R189, R170 ;  /* 0x000000bdc3b27224 */ /* 0x000fc800078e02aa */
[----:B------:R-:W-:Y:S01]  /*6460*/  IMAD.IADD R179, R178, 0x1, R179 ;  /* 0x00000001b2b37824 */ /* 0x000fe200078e02b3 */
[----:B------:R-:W-:Y:S07]  /*6470*/  @P0 BRA `(.L_x_59) ;  /* 0x00000000000c0947 */ /* 0x000fee0003800000 */
[----:B------:R-:W3:Y:S02]  /*6480*/  LDG.E.U8 R22, desc[UR48][R14.64+0x1] ;  /* 0x000001300e167981 */ /* 0x000ee4000c1e1100 */
[----:B---3--:R-:W-:-:S05]  /*6490*/  PRMT R170, R22, 0x8880, RZ ;  /* 0x0000888016aa7816 */ /* 0x008fca00000000ff */
[----:B------:R-:W-:-:S07]  /*64a0*/  IMAD R3, R170, R23, RZ ;  /* 0x00000017aa037224 */ /* 0x000fce00078e02ff */
.L_x_59:
[----:B------:R-:W-:Y:S05]  /*64b0*/  BSYNC B1 ;  /* 0x0000000000017941 */ /* 0x000fea0003800000 */
.L_x_58:
[----:B------:R-:W-:Y:S01]  /*64c0*/  @!P0 IMAD R171, R171, R184, R3 ;  /* 0x000000b8abab8224 */ /* 0x000fe200078e0203 */
[----:B------:R-:W-:Y:S01]  /*64d0*/  BSSY B1, `(.L_x_60) ;  /* 0x000000a000017945 */ /* 0x000fe20003800000 */
[----:B--2---:R-:W-:Y:S02]  /*64e0*/  IADD3.X R169, R191, R187, R179, P1, P2 ;  /* 0x000000bbbfa97210 */ /* 0x004fe40000fe44b3 */
[C---:B------:R-:W-:Y:S01]  /*64f0*/  ISETP.LT.OR P2, PT, R0.reuse, 0xa, !P5 ;  /* 0x0000000a0000780c */ /* 0x040fe20006f41670 */
[----:B------:R2:W-:Y:S01]  /*6500*/  @!P0 STG.E.U8 desc[UR48][R182.64+0x1], R171 ;  /* 0x000001abb6008986 */ /* 0x0005e2000c101130 */
[C---:B------:R-:W-:Y:S02]  /*6510*/  ISETP.LT.OR P0, PT, R0.reuse, 0x9, !P5 ;  /* 0x000000090000780c */ /* 0x040fe40006f01670 */
[----:B------:R-:W-:-:S11]  /*6520*/  ISETP.LT.OR P1, PT, R0, 0x9, !P4 ;  /* 0x000000090000780c */ /* 0x000fd60006721670 */
[----:B--2---:R-:W-:Y:S05]  /*6530*/  @P0 BRA `(.L_x_61) ;  /* 0x00000000000c0947 */ /* 0x004fea0003800000 */
[----:B------:R-:W2:Y:S02]  /*6540*/  LDG.E.U8 R22, desc[UR48][R12.64+0x8] ;  /* 0x000008300c167981 */ /* 0x000ea4000c1e1100 */
[----:B--2---:R-:W-:-:S05]  /*6550*/  PRMT R170, R22, 0x8880, RZ ;  /* 0x0000888016aa7816 */ /* 0x004fca00000000ff */
[----:B------:R-:W-:-:S07]  /*6560*/  IMAD R3, R170, R23, RZ ;  /* 0x00000017aa037224 */ /* 0x000fce00078e02ff */
.L_x_61:
[----:B------:R-:W-:Y:S05]  /*6570*/  BSYNC B1 ;  /* 0x0000000000017941 */ /* 0x000fea0003800000 */
.L_x_60:
[----:B------:R-:W-:Y:S01]  /*6580*/  @!P0 IMAD R171, R172, R184, R3 ;  /* 0x000000b8acab8224 */ /* 0x000fe200078e0203 */
[----:B------:R-:W-:Y:S04]  /*6590*/  BSSY B1, `(.L_x_62) ;  /* 0x0000006000017945 */ /* 0x000fe80003800000 */
[----:B------:R2:W-:Y:S01]  /*65a0*/  @!P0 STG.E.U8 desc[UR48][R20.64+0x8], R171 ;  /* 0x000008ab14008986 */ /* 0x0005e2000c101130 */
[----:B------:R-:W-:Y:S05]  /*65b0*/  @P2 BRA `(.L_x_63) ;  /* 0x00000000000c2947 */ /* 0x000fea0003800000 */
[----:B------:R-:W3:Y:S02]  /*65c0*/  LDG.E.U8 R22, desc[UR48][R12.64+0x9] ;  /* 0x000009300c167981 */ /* 0x000ee4000c1e1100 */
[----:B---3--:R-:W-:-:S05]  /*65d0*/  PRMT R170, R22, 0x8880, RZ ;  /* 0x0000888016aa7816 */ /* 0x008fca00000000ff */
[----:B------:R-:W-:-:S07]  /*65e0*/  IMAD R3, R170, R23, RZ ;  /* 0x00000017aa037224 */ /* 0x000fce00078e02ff */
.L_x_63:
[----:B------:R-:W-:Y:S05]  /*65f0*/  BSYNC B1 ;  /* 0x0000000000017941 */ /* 0x000fea0003800000 */
.L_x_62:
[----:B------:R-:W-:Y:S01]  /*6600*/  @!P2 IMAD R173, R173, R184, R3 ;  /* 0x000000b8adada224 */ /* 0x000fe200078e0203 */
[----:B------:R-:W-:Y:S01]  /*6610*/  BSSY B1, `(.L_x_64) ;  /* 0x0000009000017945 */ /* 0x000fe20003800000 */
[----:B------:R-:W-:-:S03]  /*6620*/  ISETP.LT.OR P0, PT, R0, 0xa, !P4 ;  /* 0x0000000a0000780c */ /* 0x000fc60006701670 */
[----:B------:R3:W-:Y:S01]  /*6630*/  @!P2 STG.E.U8 desc[UR48][R20.64+0x9], R173 ;  /* 0x000009ad1400a986 */ /* 0x0007e2000c101130 */
[----:B------:R-:W-:-:S04]  /*6640*/  @!P1 IADD3 R170, P2, R20, UR43, RZ ;  /* 0x0000002b14aa9c10 */ /* 0x000fc8000ff5e0ff */
[----:B--2---:R-:W-:Y:S01]  /*6650*/  @!P1 IADD3.X R171, R21, UR42, RZ, P2, !PT ;  /* 0x0000002a15ab9c10 */ /* 0x004fe200097fe4ff */
[----:B------:R-:W-:Y:S08]  /*6660*/  @P1 BRA `(.L_x_65) ;  /* 0x00000000000c1947 */ /* 0x000ff00003800000 */
[----:B------:R-:W2:Y:S02]  /*6670*/  LDG.E.U8 R22, desc[UR48][R14.64+0x8] ;  /* 0x000008300e167981 */ /* 0x000ea4000c1e1100 */
[----:B--2---:R-:W-:-:S05]  /*6680*/  PRMT R172, R22, 0x8880, RZ ;  /* 0x0000888016ac7816 */ /* 0x004fca00000000ff */
[----:B------:R-:W-:-:S07]  /*6690*/  IMAD R3, R172, R23, RZ ;  /* 0x00000017ac037224 */ /* 0x000fce00078e02ff */
.L_x_65:
[----:B------:R-:W-:Y:S05]  /*66a0*/  BSYNC B1 ;  /* 0x0000000000017941 */ /* 0x000fea0003800000 */
.L_x_64:
[----:B---3--:R-:W-:Y:S01]  /*66b0*/  @!P1 IMAD R173, R174, R184, R3 ;  /* 0x000000b8aead9224 */ /* 0x008fe200078e0203 */
[----:B------:R-:W-:Y:S01]  /*66c0*/  BSSY B1, `(.L_x_66) ;  /* 0x0000009000017945 */ /* 0x000fe20003800000 */
[----:B------:R-:W-:-:S03]  /*66d0*/  ISETP.GE.AND P3, PT, R185, 0x101, PT ;  /* 0x00000101b900780c */ /* 0x000fc60003f66270 */
[----:B------:R2:W-:Y:S01]  /*66e0*/  @!P1 STG.E.U8 desc[UR48][R170.64+0x8], R173 ;  /* 0x000008adaa009986 */ /* 0x0005e2000c101130 */
[----:B-1----:R-:W-:-:S04]  /*66f0*/  @!P0 IADD3 R180, P1, R20, UR43, RZ ;  /* 0x0000002b14b48c10 */ /* 0x002fc8000ff3e0ff */
[----:B------:R-:W-:Y:S01]  /*6700*/  @!P0 IADD3.X R181, R21, UR42, RZ, P1, !PT ;  /* 0x0000002a15b58c10 */ /* 0x000fe20008ffe4ff */
[----:B------:R-:W-:Y:S08]  /*6710*/  @P0 BRA `(.L_x_67) ;  /* 0x00000000000c0947 */ /* 0x000ff00003800000 */
[----:B------:R-:W2:Y:S02]  /*6720*/  LDG.E.U8 R22, desc[UR48][R14.64+0x9] ;  /* 0x000009300e167981 */ /* 0x000ea4000c1e1100 */
[----:B--2---:R-:W-:-:S05]  /*6730*/  PRMT R170, R22, 0x8880, RZ ;  /* 0x0000888016aa7816 */ /* 0x004fca00000000ff */
[----:B------:R-:W-:-:S07]  /*6740*/  IMAD R3, R170, R23, RZ ;  /* 0x00000017aa037224 */ /* 0x000fce00078e02ff */
.L_x_67:
[----:B------:R-:W-:Y:S05]  /*6750*/  BSYNC B1 ;  /* 0x0000000000017941 */ /* 0x000fea0003800000 */
.L_x_66:
[----:B------:R-:W-:Y:S01]  /*6760*/  @!P0 IMAD R175, R175, R184, R3 ;  /* 0x000000b8afaf8224 */ /* 0x000fe200078e0203 */
[----:B------:R-:W-:Y:S01]  /*6770*/  ISETP.LT.OR P1, PT, R0, 0x1, !P3 ;  /* 0x000000010000780c */ /* 0x000fe20005f21670 */
[----:B--2---:R-:W-:-:S03]  /*6780*/  IMAD.WIDE.U32 R170, R177, R188, R190 ;  /* 0x000000bcb1aa7225 */ /* 0x004fc600078e00be */
[----:B------:R1:W-:Y:S01]  /*6790*/  @!P0 STG.E.U8 desc[UR48][R180.64+0x9], R175 ;  /* 0x000009afb4008986 */ /* 0x0003e2000c101130 */
[----:B------:R-:W-:-:S04]  /*67a0*/  IADD3 R170, P0, R170, R186, RZ ;  /* 0x000000baaaaa7210 */ /* 0x000fc80007f1e0ff */
[----:B------:R-:W-:-:S05]  /*67b0*/  IADD3.X R171, R187, R171, R176, P0, !PT ;  /* 0x000000abbbab7210 */ /* 0x000fca00007fe4b0 */
[----:B------:R-:W2:Y:S01]  /*67c0*/  @!P1 LDG.E.U8 R22, desc[UR48][R170.64] ;  /* 0x00000030aa169981 */ /* 0x000ea2000c1e1100 */
[----:B------:R-:W-:Y:S01]  /*67d0*/  IMAD.U32 R173, RZ, RZ, UR10 ;  /* 0x0000000affad7e24 */ /* 0x000fe2000f8e00ff */
[----:B------:R-:W-:Y:S01]  /*67e0*/  USHF.L.U64.HI UR4, UR10, 0x8, UR11 ;  /* 0x000000080a047899 */ /* 0x000fe2000801020b */
[----:B------:R-:W-:Y:S03]  /*67f0*/  BSSY B1, `(.L_x_68) ;  /* 0x000000c000017945 */ /* 0x000fe60003800000 */
[----:B------:R-:W-:-:S04]  /*6800*/  LEA R172, P0, R173, R8, 0x8 ;  /* 0x00000008adac7211 */ /* 0x000fc800078040ff */
[----:B------:R-:W-:Y:S02]  /*6810*/  IADD3.X R173, R9, UR4, RZ, P0, !PT ;  /* 0x0000000409ad7c10 */ /* 0x000fe400087fe4ff */
[----:B------:R-:W-:Y:S02]  /*6820*/  ISETP.LT.OR P0, PT, R0, 0x2, !P3 ;  /* 0x000000020000780c */ /* 0x000fe40005f01670 */
[----:B--2---:R-:W-:-:S05]  /*6830*/  @!P1 PRMT R174, R22, 0x8880, RZ ;  /* 0x0000888016ae9816 */ /* 0x004fca00000000ff */
[----:B------:R-:W-:-:S04]  /*6840*/  @!P1 IMAD R3, R174, R23, RZ ;  /* 0x00000017ae039224 */ /* 0x000fc800078e02ff */
[----:B-1----:R-:W-:-:S05]  /*6850*/  @!P1 IMAD R175, R160, R184, R3 ;  /* 0x000000b8a0af9224 */ /* 0x002fca00078e0203 */
[----:B------:R1:W-:Y:S01]  /*6860*/  @!P1 STG.E.U8 desc[UR48][R172.64], R175 ;  /* 0x000000afac009986 */ /* 0x0003e2000c101130 */
[----:B------:R-:W-:Y:S05]  /*6870*/  @P0 BRA `(.L_x_69) ;  /* 0x00000000000c0947 */ /* 0x000fea0003800000 */
[----:B------:R-:W2:Y:S02]  /*6880*/  LDG.E.U8 R22, desc[UR48][R170.64+0x1] ;  /* 0x00000130aa167981 */ /* 0x000ea4000c1e1100 */
[----:B--2---:R-:W-:-:S05]  /*6890*/  PRMT R160, R22, 0x8880, RZ ;  /* 0x0000888016a07816 */ /* 0x004fca00000000ff */
[----:B------:R-:W-:-:S07]  /*68a0*/  IMAD R3, R160, R23, RZ ;  /* 0x00000017a0037224 */ /* 0x000fce00078e02ff */
.L_x_69:
[----:B------:R-:W-:Y:S05]  /*68b0*/  BSYNC B1 ;  /* 0x0000000000017941 */ /* 0x000fea0003800000 */
.L_x_68:
[----:B-1----:R-:W-:Y:S01]  /*68c0*/  @!P0 IMAD R175, R161, R184, R3 ;  /* 0x000000b8a1af8224 */ /* 0x002fe200078e0203 */
[----:B------:R-:W-:Y:S01]  /*68d0*/  ISETP.GE.AND P2, PT, R185, 0x109, PT ;  /* 0x00000109b900780c */ /* 0x000fe20003f46270 */
[----:B------:R-:W-:Y:S03]  /*68e0*/  BSSY B1, `(.L_x_70) ;  /* 0x0000009000017945 */ /* 0x000fe60003800000 */
[----:B------:R1:W-:Y:S01]  /*68f0*/  @!P0 STG.E.U8 desc[UR48][R172.64+0x1], R175 ;  /* 0x000001afac008986 */ /* 0x0003e2000c101130 */
[----:B------:R-:W-:-:S13]  /*6900*/  ISETP.LT.OR P0, PT, R0, 0x1, !P2 ;  /* 0x000000010000780c */ /* 0x000fda0005701670 */
[----:B------:R-:W-:-:S04]  /*6910*/  @!P0 IADD3 R160, P1, R172, UR43, RZ ;  /* 0x0000002baca08c10 */ /* 0x000fc8000ff3e0ff */
[----:B------:R-:W-:Y:S01]  /*6920*/  @!P0 IADD3.X R161, R173, UR42, RZ, P1, !PT ;  /* 0x0000002aada18c10 */ /* 0x000fe20008ffe4ff */
[----:B-1----:R-:W-:Y:S08]  /*6930*/  @P0 BRA `(.L_x_71) ;  /* 0x00000000000c0947 */ /* 0x002ff00003800000 */
[----:B------:R-:W2:Y:S02]  /*6940*/  LDG.E.U8 R22, desc[UR48][R10.64] ;  /* 0x000000300a167981 */ /* 0x000ea4000c1e1100 */
[----:B--2---:R-:W-:-:S05]  /*6950*/  PRMT R174, R22, 0x8880, RZ ;  /* 0x0000888016ae7816 */ /* 0x004fca00000000ff */
[----:B------:R-:W-:-:S07]  /*6960*/  IMAD R3, R174, R23, RZ ;  /* 0x00000017ae037224 */ /* 0x000fce00078e02ff */
.L_x_71:
[----:B------:R-:W-:Y:S05]  /*6970*/  BSYNC B1 ;  /* 0x0000000000017941 */ /* 0x000fea0003800000 */
.L_x_70:
[----:B------:R-:W-:Y:S01]  /*6980*/  @!P0 IMAD R177, R162, R184, R3 ;  /* 0x000000b8a2b18224 */ /* 0x000fe200078e0203 */
[----:B------:R-:W-:Y:S01]  /*6990*/  ISETP.LT.OR P1, PT, R0, 0x2, !P2 ;  /* 0x000000020000780c */ /* 0x000fe20005721670 */
[----:B------:R-:W-:Y:S03]  /*69a0*/  BSSY B1, `(.L_x_72) ;  /* 0x0000008000017945 */ /* 0x000fe60003800000 */
[----:B------:R1:W-:Y:S09]  /*69b0*/  @!P0 STG.E.U8 desc[UR48][R160.64], R177 ;  /* 0x000000b1a0008986 */ /* 0x0003f2000c101130 */
[----:B------:R-:W-:-:S04]  /*69c0*/  @!P1 IADD3 R174, P5, R172, UR43, RZ ;  /* 0x0000002bacae9c10 */ /* 0x000fc8000ffbe0ff */
[----:B------:R-:W-:Y:S01]  /*69d0*/  @!P1 IADD3.X R175, R173, UR42, RZ, P5, !PT ;  /* 0x0000002aadaf9c10 */ /* 0x000fe2000affe4ff */
[----:B-1----:R-:W-:Y:S08]  /*69e0*/  @P1 BRA `(.L_x_73) ;  /* 0x00000000000c1947 */ /* 0x002ff00003800000 */
[----:B------:R-:W2:Y:S02]  /*69f0*/  LDG.E.U8 R22, desc[UR48][R10.64+0x1] ;  /* 0x000001300a167981 */ /* 0x000ea4000c1e1100 */
[----:B--2---:R-:W-:-:S05]  /*6a00*/  PRMT R160, R22, 0x8880, RZ ;  /* 0x0000888016a07816 */ /* 0x004fca00000000ff */
[----:B------:R-:W-:-:S07]  /*6a10*/  IMAD R3, R160, R23, RZ ;  /* 0x00000017a0037224 */ /* 0x000fce00078e02ff */
.L_x_73:
[----:B------:R-:W-:Y:S05]  /*6a20*/  BSYNC B1 ;  /* 0x0000000000017941 */ /* 0x000fea0003800000 */
.L_x_72:
[----:B------:R-:W-:Y:S01]  /*6a30*/  @!P1 IMAD R163, R163, R184, R3 ;  /* 0x000000b8a3a39224 */ /* 0x000fe200078e0203 */
[----:B------:R-:W-:Y:S01]  /*6a40*/  ISETP.LT.OR P0, PT, R0, 0x9, !P3 ;  /* 0x000000090000780c */ /* 0x000fe20005f01670 */
[----:B------:R-:W-:Y:S03]  /*6a50*/  BSSY B1, `(.L_x_74) ;  /* 0x0000006000017945 */ /* 0x000fe60003800000 */
[----:B------:R1:W-:Y:S09]  /*6a60*/  @!P1 STG.E.U8 desc[UR48][R174.64+0x1], R163 ;  /* 0x000001a3ae009986 */ /* 0x0003f2000c101130 */
[----:B------:R-:W-:Y:S05]  /*6a70*/  @P0 BRA `(.L_x_75) ;  /* 0x00000000000c0947 */ /* 0x000fea0003800000 */
[----:B------:R-:W2:Y:S02]  /*6a80*/  LDG.E.U8 R22, desc[UR48][R170.64+0x8] ;  /* 0x00000830aa167981 */ /* 0x000ea4000c1e1100 */
[----:B--2---:R-:W-:-:S05]  /*6a90*/  PRMT R160, R22, 0x8880, RZ ;  /* 0x0000888016a07816 */ /* 0x004fca00000000ff */
[----:B------:R-:W-:-:S07]  /*6aa0*/  IMAD R3, R160, R23, RZ ;  /* 0x00000017a0037224 */ /* 0x000fce00078e02ff */
.L_x_75:
[----:B------:R-:W-:Y:S05]  /*6ab0*/  BSYNC B1 ;  /* 0x0000000000017941 */ /* 0x000fea0003800000 */
.L_x_74:
[----:B-1----:R-:W-:Y:S01]  /*6ac0*/  @!P0 IMAD R163, R164, R184, R3 ;  /* 0x000000b8a4a38224 */ /* 0x002fe200078e0203 */
[----:B------:R-:W-:Y:S01]  /*6ad0*/  ISETP.LT.OR P1, PT, R0, 0xa, !P3 ;  /* 0x0000000a0000780c */ /* 0x000fe20005f21670 */
[----:B------:R-:W-:Y:S01]  /*6ae0*/  @!P0 IMAD.MOV.U32 R160, RZ, RZ, R172 ;  /* 0x000000ffffa08224 */ /* 0x000fe200078e00ac */
[----:B------:R-:W-:Y:S01]  /*6af0*/  BSSY B1, `(.L_x_76) ;  /* 0x0000007000017945 */ /* 0x000fe20003800000 */
[----:B------:R-:W-:-:S05]  /*6b00*/  @!P0 IMAD.MOV.U32 R161, RZ, RZ, R173 ;  /* 0x000000ffffa18224 */ /* 0x000fca00078e00ad */
[----:B------:R1:W-:Y:S05]  /*6b10*/  @!P0 STG.E.U8 desc[UR48][R160.64+0x8], R163 ;  /* 0x000008a3a0008986 */ /* 0x0003ea000c101130 */
[----:B------:R-:W-:Y:S05]  /*6b20*/  @P1 BRA `(.L_x_77) ;  /* 0x00000000000c1947 */ /* 0x000fea0003800000 */
[----:B------:R-:W1:Y:S02]  /*6b30*/  LDG.E.U8 R22, desc[UR48][R170.64+0x9] ;  /* 0x00000930aa167981 */ /* 0x000e64000c1e1100 */
[----:B-1----:R-:W-:-:S05]  /*6b40*/  PRMT R160, R22, 0x8880, RZ ;  /* 0x0000888016a07816 */ /* 0x002fca00000000ff */
[----:B------:R-:W-:-:S07]  /*6b50*/  IMAD R3, R160, R23, RZ ;  /* 0x00000017a0037224 */ /* 0x000fce00078e02ff */
.L_x_77:
[----:B------:R-:W-:Y:S05]  /*6b60*/  BSYNC B1 ;  /* 0x0000000000017941 */ /* 0x000fea0003800000 */
.L_x_76:
[----:B------:R-:W-:Y:S01]  /*6b70*/  @!P1 IMAD R165, R165, R184, R3 ;  /* 0x000000b8a5a59224 */ /* 0x000fe200078e0203 */
[----:B------:R-:W-:Y:S01]  /*6b80*/  ISETP.LT.OR P0, PT, R0, 0x9, !P2 ;  /* 0x000000090000780c */ /* 0x000fe20005701670 */
[----:B-1----:R-:W-:Y:S01]  /*6b90*/  @!P1 IMAD.MOV.U32 R160, RZ, RZ, R172 ;  /* 0x000000ffffa09224 */ /* 0x002fe200078e00ac */
[----:B------:R-:W-:Y:S01]  /*6ba0*/  BSSY B1, `(.L_x_78) ;  /* 0x0000009000017945 */ /* 0x000fe20003800000 */
[----:B------:R-:W-:-:S05]  /*6bb0*/  @!P1 IMAD.MOV.U32 R161, RZ, RZ, R173 ;  /* 0x000000ffffa19224 */ /* 0x000fca00078e00ad */
[----:B------:R1:W-:Y:S05]  /*6bc0*/  @!P1 STG.E.U8 desc[UR48][R160.64+0x9], R165 ;  /* 0x000009a5a0009986 */ /* 0x0003ea000c101130 */
[----:B------:R-:W-:-:S04]  /*6bd0*/  @!P0 IADD3 R162, P5, R172, UR43, RZ ;  /* 0x0000002baca28c10 */ /* 0x000fc8000ffbe0ff */
[----:B------:R-:W-:Y:S01]  /*6be0*/  @!P0 IADD3.X R163, R173, UR42, RZ, P5, !PT ;  /* 0x0000002aada38c10 */ /* 0x000fe2000affe4ff */
[----:B------:R-:W-:Y:S08]  /*6bf0*/  @P0 BRA `(.L_x_79) ;  /* 0x00000000000c0947 */ /* 0x000ff00003800000 */
[----:B------:R-:W1:Y:S02]  /*6c00*/  LDG.E.U8 R22, desc[UR48][R10.64+0x8] ;  /* 0x000008300a167981 */ /* 0x000e64000c1e1100 */
[----:B-1----:R-:W-:-:S05]  /*6c10*/  PRMT R160, R22, 0x8880, RZ ;  /* 0x0000888016a07816 */ /* 0x002fca00000000ff */
[----:B------:R-:W-:-:S07]  /*6c20*/  IMAD R3, R160, R23, RZ ;  /* 0x00000017a0037224 */ /* 0x000fce00078e02ff */
.L_x_79:
[----:B------:R-:W-:Y:S05]  /*6c30*/  BSYNC B1 ;  /* 0x0000000000017941 */ /* 0x000fea0003800000 */
.L_x_78:
[----:B-1----:R-:W-:Y:S01]  /*6c40*/  @!P0 IMAD R165, R166, R184, R3 ;  /* 0x000000b8a6a58224 */ /* 0x002fe200078e0203 */
        /* <DEDUP_REMOVED lines=9> */
.L_x_81:
[----:B------:R-:W-:Y:S05]  /*6ce0*/  BSYNC B1 ;  /* 0x0000000000017941 */ /* 0x000fea0003800000 */
.L_x_80:
[----:B------:R-:W-:Y:S02]  /*6cf0*/  @!P1 IMAD R167, R167, R184, R3 ;  /* 0x000000b8a7a79224 */ /* 0x000fe400078e0203 */
[----:B------:R-:W-:-:S03]  /*6d00*/  IMAD.WIDE.U32 R188, R195, R188, R190 ;  /* 0x000000bcc3bc7225 */ /* 0x000fc600078e00be */
[----:B------:R1:W-:Y:S01]  /*6d10*/  @!P1 STG.E.U8 desc[UR48][R160.64+0x9], R167 ;  /* 0x000009a7a0009986 */ /* 0x0003e2000c101130 */
[----:B------:R-:W-:Y:S02]  /*6d20*/  ISETP.GE.AND P1, PT, R185, 0x181, PT ;  /* 0x00000181b900780c */ /* 0x000fe40003f26270 */
[----:B------:R-:W-:-:S04]  /*6d30*/  IADD3 R186, P0, R188, R186, RZ ;  /* 0x000000babcba7210 */ /* 0x000fc80007f1e0ff */
[----:B------:R-:W-:Y:S02]  /*6d40*/  IADD3.X R187, R187, R189, R178, P0, !PT ;  /* 0x000000bdbbbb7210 */ /* 0x000fe400007fe4b2 */
[----:B------:R-:W-:-:S13]  /*6d50*/  ISETP.LT.OR P0, PT, R0, 0x1, !P1 ;  /* 0x000000010000780c */ /* 0x000fda0004f01670 */
[----:B------:R-:W2:Y:S01]  /*6d60*/  @!P0 LDG.E.U8 R22, desc[UR48][R186.64] ;  /* 0x00000030ba168981 */ /* 0x000ea2000c1e1100 */
[----:B------:R-:W-:Y:S01]  /*6d70*/  IMAD.U32 R163, RZ, RZ, UR11 ;  /* 0x0000000bffa37e24 */ /* 0x000fe2000f8e00ff */
[----:B------:R-:W-:Y:S01]  /*6d80*/  ISETP.LT.OR P6, PT, R0, 0x2, !P1 ;  /* 0x000000020000780c */ /* 0x000fe20004fc1670 */
[----:B------:R-:W-:Y:S01]  /*6d90*/  IMAD.U32 R165, RZ, RZ, UR10 ;  /* 0x0000000affa57e24 */ /* 0x000fe2000f8e00ff */
[----:B------:R-:W-:Y:S01]  /*6da0*/  BSSY B1, `(.L_x_82) ;  /* 0x000000d000017945 */ /* 0x000fe20003800000 */
[----:B------:R-:W-:Y:S02]  /*6db0*/  IMAD R163, R163, 0x180, RZ ;  /* 0x00000180a3a37824 */ /* 0x000fe400078e02ff */
[----:B-1----:R-:W-:-:S04]  /*6dc0*/  IMAD.WIDE.U32 R160, R165, 0x180, R8 ;  /* 0x00000180a5a07825 */ /* 0x002fc800078e0008 */
[----:B------:R-:W-:Y:S02]  /*6dd0*/  IMAD.IADD R165, R161, 0x1, R163 ;  /* 0x00000001a1a57824 */ /* 0x000fe400078e02a3 */
[----:B------:R-:W-:Y:S01]  /*6de0*/  @!P0 IMAD.MOV.U32 R164, RZ, RZ, R160 ;  /* 0x000000ffffa48224 */ /* 0x000fe200078e00a0 */
[----:B--2---:R-:W-:-:S05]  /*6df0*/  @!P0 PRMT R162, R22, 0x8880, RZ ;  /* 0x0000888016a28816 */ /* 0x004fca00000000ff */
[----:B------:R-:W-:-:S04]  /*6e00*/  @!P0 IMAD R3, R162, R23, RZ ;  /* 0x00000017a2038224 */ /* 0x000fc800078e02ff */
[----:B------:R-:W-:-:S05]  /*6e10*/  @!P0 IMAD R167, R152, R184, R3 ;  /* 0x000000b898a78224 */ /* 0x000fca00078e0203 */
[----:B------:R1:W-:Y:S01]  /*6e20*/  @!P0 STG.E.U8 desc[UR48][R164.64], R167 ;  /* 0x000000a7a4008986 */ /* 0x0003e2000c101130 */
[----:B------:R-:W-:Y:S05]  /*6e30*/  @P6 BRA `(.L_x_83) ;  /* 0x00000000000c6947 */ /* 0x000fea0003800000 */
[----:B------:R-:W2:Y:S02]  /*6e40*/  LDG.E.U8 R22, desc[UR48][R186.64+0x1] ;  /* 0x00000130ba167981 */ /* 0x000ea4000c1e1100 */
[----:B--2---:R-:W-:-:S05]  /*6e50*/  PRMT R152, R22, 0x8880, RZ ;  /* 0x0000888016987816 */ /* 0x004fca00000000ff */
[----:B------:R-:W-:-:S07]  /*6e60*/  IMAD R3, R152, R23, RZ ;  /* 0x0000001798037224 */ /* 0x000fce00078e02ff */
.L_x_83:
[----:B------:R-:W-:Y:S05]  /*6e70*/  BSYNC B1 ;  /* 0x0000000000017941 */ /* 0x000fea0003800000 */
.L_x_82:
[----:B------:R-:W-:Y:S01]  /*6e80*/  ISETP.GE.AND P0, PT, R185, 0x189, PT ;  /* 0x00000189b900780c */ /* 0x000fe20003f06270 */
[----:B------:R-:W-:Y:S01]  /*6e90*/  @!P6 IMAD R175, R153, R184, R3 ;  /* 0x000000b899afe224 */ /* 0x000fe200078e0203 */
[----:B------:R-:W-:Y:S01]  /*6ea0*/  P2R R152, PR, RZ, 0x2 ;  /* 0x00000002ff987803 */ /* 0x000fe20000000000 */
[----:B------:R-:W-:Y:S01]  /*6eb0*/  @!P6 IMAD.MOV.U32 R153, RZ, RZ, R165 ;  /* 0x000000ffff99e224 */ /* 0x000fe200078e00a5 */
[----:B------:R-:W-:Y:S01]  /*6ec0*/  ISETP.LT.OR P5, PT, R0, 0x1, !P0 ;  /* 0x000000010000780c */ /* 0x000fe200047a1670 */
[----:B------:R-:W-:-:S12]  /*6ed0*/  BSSY B1, `(.L_x_84) ;  /* 0x000000a000017945 */ /* 0x000fd80003800000 */
[----:B------:R-:W-:-:S04]  /*6ee0*/  @!P5 IADD3 R166, P1, R160, UR43, RZ ;  /* 0x0000002ba0a6dc10 */ /* 0x000fc8000ff3e0ff */
[----:B-1----:R-:W-:Y:S02]  /*6ef0*/  @!P5 IADD3.X R167, R165, UR42, RZ, P1, !PT ;  /* 0x0000002aa5a7dc10 */ /* 0x002fe40008ffe4ff */
[----:B------:R-:W-:Y:S01]  /*6f00*/  ISETP.NE.AND P1, PT, R152, RZ, PT ;  /* 0x000000ff9800720c */ /* 0x000fe20003f25270 */
[----:B------:R-:W-:-:S05]  /*6f10*/  @!P6 IMAD.MOV.U32 R152, RZ, RZ, R160 ;  /* 0x000000ffff98e224 */ /* 0x000fca00078e00a0 */
[----:B------:R1:W-:Y:S01]  /*6f20*/  @!P6 STG.E.U8 desc[UR48][R152.64+0x1], R175 ;  /* 0x000001af9800e986 */ /* 0x0003e2000c101130 */
[----:B------:R-:W-:Y:S06]  /*6f30*/  @P5 BRA `(.L_x_85) ;  /* 0x00000000000c5947 */ /* 0x000fec0003800000 */
[----:B------:R-:W1:Y:S02]  /*6f40*/  LDG.E.U8 R22, desc[UR48][R168.64] ;  /* 0x00000030a8167981 */ /* 0x000e64000c1e1100 */
[----:B-1----:R-:W-:-:S05]  /*6f50*/  PRMT R152, R22, 0x8880, RZ ;  /* 0x0000888016987816 */ /* 0x002fca00000000ff */
[----:B------:R-:W-:-:S07]  /*6f60*/  IMAD R3, R152, R23, RZ ;  /* 0x0000001798037224 */ /* 0x000fce00078e02ff */
.L_x_85:
[----:B------:R-:W-:Y:S05]  /*6f70*/  BSYNC B1 ;  /* 0x0000000000017941 */ /* 0x000fea0003800000 */
.L_x_84:
[----:B-1----:R-:W-:Y:S01]  /*6f80*/  @!P5 IMAD R175, R154, R184, R3 ;  /* 0x000000b89aafd224 */ /* 0x002fe200078e0203 */
[----:B------:R-:W-:Y:S01]  /*6f90*/  ISETP.LT.OR P6, PT, R0, 0x2, !P0 ;  /* 0x000000020000780c */ /* 0x000fe200047c1670 */
[----:B------:R-:W-:Y:S01]  /*6fa0*/  BSSY B1, `(.L_x_86) ;  /* 0x000000a000017945 */ /* 0x000fe20003800000 */
[----:B------:R-:W-:Y:S02]  /*6fb0*/  P2R R162, PR, RZ, 0x2 ;  /* 0x00000002ffa27803 */ /* 0x000fe40000000000 */
[----:B------:R1:W-:Y:S09]  /*6fc0*/  @!P5 STG.E.U8 desc[UR48][R166.64], R175 ;  /* 0x000000afa600d986 */ /* 0x0003f2000c101130 */
[----:B------:R-:W-:-:S04]  /*6fd0*/  @!P6 IADD3 R152, P1, R160, UR43, RZ ;  /* 0x0000002ba098ec10 */ /* 0x000fc8000ff3e0ff */
[----:B------:R-:W-:Y:S02]  /*6fe0*/  @!P6 IADD3.X R153, R165, UR42, RZ, P1, !PT ;  /* 0x0000002aa599ec10 */ /* 0x000fe40008ffe4ff */
[----:B------:R-:W-:Y:S01]  /*6ff0*/  ISETP.NE.AND P1, PT, R162, RZ, PT ;  /* 0x000000ffa200720c */ /* 0x000fe20003f25270 */
[----:B-1----:R-:W-:-:S12]  /*7000*/  @P6 BRA `(.L_x_87) ;  /* 0x00000000000c6947 */ /* 0x002fd80003800000 */
[----:B------:R-:W2:Y:S02]  /*7010*/  LDG.E.U8 R22, desc[UR48][R168.64+0x1] ;  /* 0x00000130a8167981 */ /* 0x000ea4000c1e1100 */
[----:B--2---:R-:W-:-:S05]  /*7020*/  PRMT R154, R22, 0x8880, RZ ;  /* 0x00008880169a7816 */ /* 0x004fca00000000ff */
[----:B------:R-:W-:-:S07]  /*7030*/  IMAD R3, R154, R23, RZ ;  /* 0x000000179a037224 */ /* 0x000fce00078e02ff */
.L_x_87:
[----:B------:R-:W-:Y:S05]  /*7040*/  BSYNC B1 ;  /* 0x0000000000017941 */ /* 0x000fea0003800000 */
.L_x_86:
[----:B------:R-:W-:Y:S01]  /*7050*/  @!P6 IMAD R155, R155, R184, R3 ;  /* 0x000000b89b9be224 */ /* 0x000fe200078e0203 */
[----:B------:R-:W-:Y:S01]  /*7060*/  ISETP.LT.OR P5, PT, R0, 0x9, !P1 ;  /* 0x000000090000780c */ /* 0x000fe20004fa1670 */
[----:B------:R-:W-:Y:S03]  /*7070*/  BSSY B1, `(.L_x_88) ;  /* 0x0000006000017945 */ /* 0x000fe60003800000 */
[----:B------:R1:W-:Y:S09]  /*7080*/  @!P6 STG.E.U8 desc[UR48][R152.64+0x1], R155 ;  /* 0x0000019b9800e986 */ /* 0x0003f2000c101130 */
[----:B------:R-:W-:Y:S05]  /*7090*/  @P5 BRA `(.L_x_89) ;  /* 0x00000000000c5947 */ /* 0x000fea0003800000 */
[----:B------:R-:W1:Y:S02]  /*70a0*/  LDG.E.U8 R22, desc[UR48][R186.64+0x8] ;  /* 0x00000830ba167981 */ /* 0x000e64000c1e1100 */
[----:B-1----:R-:W-:-:S05]  /*70b0*/  PRMT R152, R22, 0x8880, RZ ;  /* 0x0000888016987816 */ /* 0x002fca00000000ff */
[----:B------:R-:W-:-:S07]  /*70c0*/  IMAD R3, R152, R23, RZ ;  /* 0x0000001798037224 */ /* 0x000fce00078e02ff */
.L_x_89:
[----:B------:R-:W-:Y:S05]  /*70d0*/  BSYNC B1 ;  /* 0x0000000000017941 */ /* 0x000fea0003800000 */
.L_x_88:
        /* <DEDUP_REMOVED lines=10> */
.L_x_91:
[----:B------:R-:W-:Y:S05]  /*7180*/  BSYNC B1 ;  /* 0x0000000000017941 */ /* 0x000fea0003800000 */
.L_x_90:
[----:B------:R-:W-:Y:S01]  /*7190*/  ISETP.LT.OR P5, PT, R0, 0x9, !P0 ;  /* 0x000000090000780c */ /* 0x000fe200047a1670 */
[----:B------:R-:W-:Y:S01]  /*71a0*/  @!P6 IMAD R157, R157, R184, R3 ;  /* 0x000000b89d9de224 */ /* 0x000fe200078e0203 */
[----:B-1----:R-:W-:Y:S01]  /*71b0*/  P2R R152, PR, RZ, 0x2 ;  /* 0x00000002ff987803 */ /* 0x002fe20000000000 */
[----:B------:R-:W-:Y:S01]  /*71c0*/  @!P6 IMAD.MOV.U32 R153, RZ, RZ, R165 ;  /* 0x000000ffff99e224 */ /* 0x000fe200078e00a5 */
[----:B------:R-:W-:Y:S09]  /*71d0*/  BSSY B1, `(.L_x_92) ;  /* 0x000000a000017945 */ /* 0x000ff20003800000 */
[----:B------:R-:W-:-:S04]  /*71e0*/  @!P5 IADD3 R154, P1, R160, UR43, RZ ;  /* 0x0000002ba09adc10 */ /* 0x000fc8000ff3e0ff */
[----:B------:R-:W-:Y:S02]  /*71f0*/  @!P5 IADD3.X R155, R165, UR42, RZ, P1, !PT ;  /* 0x0000002aa59bdc10 */ /* 0x000fe40008ffe4ff */
[----:B------:R-:W-:Y:S01]  /*7200*/  ISETP.NE.AND P1, PT, R152, RZ, PT ;  /* 0x000000ff9800720c */ /* 0x000fe20003f25270 */
[----:B------:R-:W-:-:S05]  /*7210*/  @!P6 IMAD.MOV.U32 R152, RZ, RZ, R160 ;  /* 0x000000ffff98e224 */ /* 0x000fca00078e00a0 */
[----:B------:R1:W-:Y:S01]  /*7220*/  @!P6 STG.E.U8 desc[UR48][R152.64+0x9], R157 ;  /* 0x0000099d9800e986 */ /* 0x0003e2000c101130 */
[----:B------:R-:W-:Y:S06]  /*7230*/  @P5 BRA `(.L_x_93) ;  /* 0x00000000000c5947 */ /* 0x000fec0003800000 */
[----:B------:R-:W1:Y:S02]  /*7240*/  LDG.E.U8 R22, desc[UR48][R168.64+0x8] ;  /* 0x00000830a8167981 */ /* 0x000e64000c1e1100 */
[----:B-1----:R-:W-:-:S05]  /*7250*/  PRMT R152, R22, 0x8880, RZ ;  /* 0x0000888016987816 */ /* 0x002fca00000000ff */
[----:B------:R-:W-:-:S07]  /*7260*/  IMAD R3, R152, R23, RZ ;  /* 0x0000001798037224 */ /* 0x000fce00078e02ff */
.L_x_93:
[----:B------:R-:W-:Y:S05]  /*7270*/  BSYNC B1 ;  /* 0x0000000000017941 */ /* 0x000fea0003800000 */
.L_x_92:
        /* <DEDUP_REMOVED lines=12> */
.L_x_95:
[----:B------:R-:W-:Y:S05]  /*7340*/  BSYNC B1 ;  /* 0x0000000000017941 */ /* 0x000fea0003800000 */
.L_x_94:
[----:B------:R-:W-:Y:S01]  /*7350*/  @!P6 IMAD R159, R159, R184, R3 ;  /* 0x000000b89f9fe224 */ /* 0x000fe200078e0203 */
[----:B------:R-:W-:Y:S04]  /*7360*/  BSSY B1, `(.L_x_96) ;  /* 0x0000008000017945 */ /* 0x000fe80003800000 */
[----:B------:R1:W-:Y:S01]  /*7370*/  @!P6 STG.E.U8 desc[UR48][R152.64+0x9], R159 ;  /* 0x0000099f9800e986 */ /* 0x0003e2000c101130 */
[----:B------:R-:W-:-:S04]  /*7380*/  LOP3.LUT P6, RZ, R194, 0x20, RZ, 0xc0, !PT ;  /* 0x00000020c2ff7812 */ /* 0x000fc800078cc0ff */
[----:B------:R-:W-:-:S13]  /*7390*/  ISETP.LT.OR P5, PT, R0, 0x11, !P6 ;  /* 0x000000110000780c */ /* 0x000fda00077a1670 */
[----:B-1----:R-:W-:Y:S05]  /*73a0*/  @P5 BRA `(.L_x_97) ;  /* 0x00000000000c5947 */ /* 0x002fea0003800000 */
[----:B------:R-:W2:Y:S02]  /*73b0*/  LDG.E.U8 R22, desc[UR48][R4.64+0x10] ;  /* 0x0000103004167981 */ /* 0x000ea4000c1e1100 */
[----:B--2---:R-:W-:-:S05]  /*73c0*/  PRMT R152, R22, 0x8880, RZ ;  /* 0x0000888016987816 */ /* 0x004fca00000000ff */
[----:B------:R-:W-:-:S07]  /*73d0*/  IMAD R3, R152, R23, RZ ;  /* 0x0000001798037224 */ /* 0x000fce00078e02ff */
.L_x_97:
[----:B------:R-:W-:Y:S05]  /*73e0*/  BSYNC B1 ;  /* 0x0000000000017941 */ /* 0x000fea0003800000 */
.L_x_96:
        /* <DEDUP_REMOVED lines=8> */
.L_x_99:
[----:B------:R-:W-:Y:S05]  /*7470*/  BSYNC B1 ;  /* 0x0000000000017941 */ /* 0x000fea0003800000 */
.L_x_98:
[----:B------:R-:W-:Y:S01]  /*7480*/  @!P6 IMAD R145, R145, R184, R3 ;  /* 0x000000b89191e224 */ /* 0x000fe200078e0203 */
[----:B------:R-:W-:Y:S01]  /*7490*/  LOP3.LUT P5, RZ, R194, 0x2, RZ, 0xc0, !PT ;  /* 0x00000002c2ff7812 */ /* 0x000fe200078ac0ff */
[----:B------:R-:W-:Y:S01]  /*74a0*/  BSSY B1, `(.L_x_100) ;  /* 0x000000b000017945 */ /* 0x000fe20003800000 */
[----:B------:R-:W-:Y:S02]  /*74b0*/  P2R R144, PR, RZ, 0x1 ;  /* 0x00000001ff907803 */ /* 0x000fe40000000000 */
[----:B------:R2:W-:Y:S01]  /*74c0*/  @!P6 STG.E.U8 desc[UR48][R8.64+0x11], R145 ;  /* 0x000011910800e986 */ /* 0x0005e2000c101130 */
[----:B------:R-:W-:-:S13]  /*74d0*/  ISETP.LT.OR P5, PT, R0, 0x11, !P5 ;  /* 0x000000110000780c */ /* 0x000fda0006fa1670 */
[----:B------:R-:W-:-:S04]  /*74e0*/  @!P5 IADD3 R152, P0, R8, UR43, RZ ;  /* 0x0000002b0898dc10 */ /* 0x000fc8000ff1e0ff */
[----:B-1----:R-:W-:Y:S02]  /*74f0*/  @!P5 IADD3.X R153, R9, UR42, RZ, P0, !PT ;  /* 0x0000002a0999dc10 */ /* 0x002fe400087fe4ff */
[----:B------:R-:W-:Y:S01]  /*7500*/  ISETP.NE.AND P0, PT, R144, RZ, PT ;  /* 0x000000ff9000720c */ /* 0x000fe20003f05270 */
[----:B--2---:R-:W-:-:S12]  /*7510*/  @P5 BRA `(.L_x_101) ;  /* 0x00000000000c5947 */ /* 0x004fd80003800000 */
[----:B------:R-:W2:Y:S02]  /*7520*/  LDG.E.U8 R22, desc[UR48][R6.64+0x10] ;  /* 0x0000103006167981 */ /* 0x000ea4000c1e1100 */
[----:B--2---:R-:W-:-:S05]  /*7530*/  PRMT R144, R22, 0x8880, RZ ;  /* 0x0000888016907816 */ /* 0x004fca00000000ff */
[----:B------:R-:W-:-:S07]  /*7540*/  IMAD R3, R144, R23, RZ ;  /* 0x0000001790037224 */ /* 0x000fce00078e02ff */
.L_x_101:
[----:B------:R-:W-:Y:S05]  /*7550*/  BSYNC B1 ;  /* 0x0000000000017941 */ /* 0x000fea0003800000 */
.L_x_100:
[----:B------:R-:W-:Y:S01]  /*7560*/  @!P5 IMAD R155, R146, R184, R3 ;  /* 0x000000b8929bd224 */ /* 0x000fe200078e0203 */
[----:B------:R-:W-:Y:S01]  /*7570*/  LOP3.LUT P6, RZ, R194, 0x2, RZ, 0xc0, !PT ;  /* 0x00000002c2ff7812 */ /* 0x000fe200078cc0ff */
[----:B------:R-:W-:Y:S01]  /*7580*/  BSSY B1, `(.L_x_102) ;  /* 0x000000b000017945 */ /* 0x000fe20003800000 */
[----:B------:R-:W-:Y:S02]  /*7590*/  P2R R154, PR, RZ, 0x1 ;  /* 0x00000001ff9a7803 */ /* 0x000fe40000000000 */
[----:B------:R1:W-:Y:S01]  /*75a0*/  @!P5 STG.E.U8 desc[UR48][R152.64+0x10], R155 ;  /* 0x0000109b9800d986 */ /* 0x0003e2000c101130 */
[----:B------:R-:W-:-:S13]  /*75b0*/  ISETP.LT.OR P6, PT, R0, 0x12, !P6 ;  /* 0x000000120000780c */ /* 0x000fda00077c1670 */
[----:B------:R-:W-:-:S04]  /*75c0*/  @!P6 IADD3 R144, P0, R8, UR43, RZ ;  /* 0x0000002b0890ec10 */ /* 0x000fc8000ff1e0ff */
[----:B------:R-:W-:Y:S02]  /*75d0*/  @!P6 IADD3.X R145, R9, UR42, RZ, P0, !PT ;  /* 0x0000002a0991ec10 */ /* 0x000fe400087fe4ff */
[----:B------:R-:W-:Y:S01]  /*75e0*/  ISETP.NE.AND P0, PT, R154, RZ, PT ;  /* 0x000000ff9a00720c */ /* 0x000fe20003f05270 */
[----:B-1----:R-:W-:-:S12]  /*75f0*/  @P6 BRA `(.L_x_103) ;  /* 0x00000000000c6947 */ /* 0x002fd80003800000 */
[----:B------:R-:W2:Y:S02]  /*7600*/  LDG.E.U8 R22, desc[UR48][R6.64+0x11] ;  /* 0x0000113006167981 */ /* 0x000ea4000c1e1100 */
[----:B--2---:R-:W-:-:S05]  /*7610*/  PRMT R146, R22, 0x8880, RZ ;  /* 0x0000888016927816 */ /* 0x004fca00000000ff */
[----:B------:R-:W-:-:S07]  /*7620*/  IMAD R3, R146, R23, RZ ;  /* 0x0000001792037224 */ /* 0x000fce00078e02ff */
.L_x_103:
[----:B------:R-:W-:Y:S05]  /*7630*/  BSYNC B1 ;  /* 0x0000000000017941 */ /* 0x000fea0003800000 */
.L_x_102:
        /* <DEDUP_REMOVED lines=9> */
.L_x_105:
[----:B------:R-:W-:Y:S05]  /*76d0*/  BSYNC B1 ;  /* 0x0000000000017941 */ /* 0x000fea0003800000 */
.L_x_104:
        /* <DEDUP_REMOVED lines=8> */
.L_x_107:
[----:B------:R-:W-:Y:S05]  /*7760*/  BSYNC B1 ;  /* 0x0000000000017941 */ /* 0x000fea0003800000 */
.L_x_106:
        /* <DEDUP_REMOVED lines=13> */
.L_x_109:
[----:B------:R-:W-:Y:S05]  /*7840*/  BSYNC B1 ;  /* 0x0000000000017941 */ /* 0x000fea0003800000 */
.L_x_108:
        /* <DEDUP_REMOVED lines=13> */
.L_x_111:
[----:B------:R-:W-:Y:S05]  /*7920*/  BSYNC B1 ;  /* 0x0000000000017941 */ /* 0x000fea0003800000 */
.L_x_110:
        /* <DEDUP_REMOVED lines=9> */
.L_x_113:
[----:B------:R-:W-:Y:S05]  /*79c0*/  BSYNC B1 ;  /* 0x0000000000017941 */ /* 0x000fea0003800000 */
.L_x_112:
[----:B------:R-:W-:Y:S01]  /*79d0*/  @!P5 IMAD R145, R136, R184, R3 ;  /* 0x000000b88891d224 */ /* 0x000fe200078e0203 */
[----:B------:R-:W-:Y:S04]  /*79e0*/  BSSY B1, `(.L_x_114) ;  /* 0x0000007000017945 */ /* 0x000fe80003800000 */
[----:B------:R1:W-:Y:S01]  /*79f0*/  @!P5 STG.E.U8 desc[UR48][R20.64+0x10], R145 ;  /* 0x000010911400d986 */ /* 0x0003e2000c101130 */
[----:B------:R-:W-:-:S13]  /*7a00*/  ISETP.LT.OR P5, PT, R0, 0x12, !P6 ;  /* 0x000000120000780c */ /* 0x000fda00077a1670 */
[----:B-1----:R-:W-:Y:S05]  /*7a10*/  @P5 BRA `(.L_x_115) ;  /* 0x00000000000c5947 */ /* 0x002fea0003800000 */
[----:B------:R-:W2:Y:S02]  /*7a20*/  LDG.E.U8 R22, desc[UR48][R12.64+0x11] ;  /* 0x000011300c167981 */ /* 0x000ea4000c1e1100 */
[----:B--2---:R-:W-:-:S05]  /*7a30*/  PRMT R136, R22, 0x8880, RZ ;  /* 0x0000888016887816 */ /* 0x004fca00000000ff */
[----:B------:R-:W-:-:S07]  /*7a40*/  IMAD R3, R136, R23, RZ ;  /* 0x0000001788037224 */ /* 0x000fce00078e02ff */
.L_x_115:
[----:B------:R-:W-:Y:S05]  /*7a50*/  BSYNC B1 ;  /* 0x0000000000017941 */ /* 0x000fea0003800000 */
.L_x_114:
[----:B------:R-:W-:Y:S01]  /*7a60*/  @!P5 IMAD R149, R137, R184, R3 ;  /* 0x000000b88995d224 */ /* 0x000fe200078e0203 */
[----:B------:R-:W-:Y:S02]  /*7a70*/  P2R R148, PR, RZ, 0x1 ;  /* 0x00000001ff947803 */ /* 0x000fe40000000000 */
[----:B------:R-:W-:Y:S02]  /*7a80*/  LOP3.LUT P0, RZ, R194, 0x2, RZ, 0xc0, !PT ;  /* 0x00000002c2ff7812 */ /* 0x000fe4000780c0ff */
[----:B------:R1:W-:Y:S01]  /*7a90*/  @!P5 STG.E.U8 desc[UR48][R20.64+0x11], R149 ;  /* 0x000011951400d986 */ /* 0x0003e2000c101130 */
[C---:B------:R-:W-:Y:S02]  /*7aa0*/  ISETP.LT.OR P5, PT, R0.reuse, 0x11, !P4 ;  /* 0x000000110000780c */ /* 0x040fe400067a1670 */
[----:B------:R-:W-:Y:S02]  /*7ab0*/  P2R R136, PR, RZ, 0x2 ;  /* 0x00000002ff887803 */ /* 0x000fe40000000000 */
[----:B------:R-:W-:-:S02]  /*7ac0*/  ISETP.LT.OR P1, PT, R0, 0x21, !P0 ;  /* 0x000000210000780c */ /* 0x000fc40004721670 */
[----:B------:R-:W-:Y:S02]  /*7ad0*/  ISETP.LT.OR P0, PT, R0, 0x22, !P0 ;  /* 0x000000220000780c */ /* 0x000fe40004701670 */
[----:B------:R-:W-:-:S05]  /*7ae0*/  LOP3.LUT R194, R194, 0xfffffffe, RZ, 0xc0, !PT ;  /* 0xfffffffec2c27812 */ /* 0x000fca00078ec0ff */
[----:B------:R-:W2:Y:S04]  /*7af0*/  @!P5 LDG.E.U8 R22, desc[UR48][R14.64+0x10] ;  /* 0x000010300e16d981 */ /* 0x000ea8000c1e1100 */
[----:B------:R-:W-:Y:S02]  /*7b00*/  @!P1 IADD3 R146, P6, R8, UR43, RZ ;  /* 0x0000002b08929c10 */ /* 0x000fe4000ffde0ff */
[----:B------:R-:W-:Y:S02]  /*7b10*/  @P1 LOP3.LUT R194, R194, 0x1, RZ, 0xfc, !PT ;  /* 0x00000001c2c21812 */ /* 0x000fe400078efcff */
[----:B------:R-:W-:Y:S02]  /*7b20*/  @!P1 IADD3.X R147, R9, UR42, RZ, P6, !PT ;  /* 0x0000002a09939c10 */ /* 0x000fe4000b7fe4ff */
[----:B------:R-:W-:-:S02]  /*7b30*/  LOP3.LUT R194, R194, 0xfffffffb, RZ, 0xc0, !PT ;  /* 0xfffffffbc2c27812 */ /* 0x000fc400078ec0ff */
[----:B------:R-:W-:Y:S02]  /*7b40*/  @!P0 IADD3 R144, P6, R8, UR43, RZ ;  /* 0x0000002b08908c10 */ /* 0x000fe4000ffde0ff */
[----:B------:R-:W-:Y:S02]  /*7b50*/  @P0 LOP3.LUT R194, R194, 0x4, RZ, 0xfc, !PT ;  /* 0x00000004c2c20812 */ /* 0x000fe400078efcff */
[----:B------:R-:W-:Y:S02]  /*7b60*/  @!P0 IADD3.X R145, R9, UR42, RZ, P6, !PT ;  /* 0x0000002a09918c10 */ /* 0x000fe4000b7fe4ff */
[----:B------:R-:W-:Y:S02]  /*7b70*/  ISETP.NE.AND P0, PT, R148, RZ, PT ;  /* 0x000000ff9400720c */ /* 0x000fe40003f05270 */
[----:B------:R-:W-:Y:S02]  /*7b80*/  ISETP.NE.AND P1, PT, R136, RZ, PT ;  /* 0x000000ff8800720c */ /* 0x000fe40003f25270 */
[----:B------:R-:W-:-:S04]  /*7b90*/  @!P5 IADD3 R136, P6, R20, UR43, RZ ;  /* 0x0000002b1488dc10 */ /* 0x000fc8000ffde0ff */
[----:B------:R-:W-:Y:S02]  /*7ba0*/  @!P5 IADD3.X R137, R21, UR42, RZ, P6, !PT ;  /* 0x0000002a1589dc10 */ /* 0x000fe4000b7fe4ff */
[----:B--2---:R-:W-:-:S05]  /*7bb0*/  @!P5 PRMT R148, R22, 0x8880, RZ ;  /* 0x000088801694d816 */ /* 0x004fca00000000ff */
[----:B------:R-:W-:-:S04]  /*7bc0*/  @!P5 IMAD R3, R148, R23, RZ ;  /* 0x000000179403d224 */ /* 0x000fc800078e02ff */
[----:B------:R-:W-:-:S05]  /*7bd0*/  @!P5 IMAD R151, R138, R184, R3 ;  /* 0x000000b88a97d224 */ /* 0x000fca00078e0203 */
[----:B------:R2:W-:Y:S01]  /*7be0*/  @!P5 STG.E.U8 desc[UR48][R136.64+0x10], R151 ;  /* 0x000010978800d986 */ /* 0x0005e2000c101130 */
[----:B------:R-:W-:-:S13]  /*7bf0*/  ISETP.LT.OR P5, PT, R0, 0x12, !P4 ;  /* 0x000000120000780c */ /* 0x000fda00067a1670 */
[----:B------:R-:W3:Y:S01]  /*7c00*/  @!P5 LDG.E.U8 R22, desc[UR48][R14.64+0x11] ;  /* 0x000011300e16d981 */ /* 0x000ee2000c1e1100 */
[----:B------:R-:W-:-:S04]  /*7c10*/  @!P5 IADD3 R148, P6, R20, UR43, RZ ;  /* 0x0000002b1494dc10 */ /* 0x000fc8000ffde0ff */
[----:B-1----:R-:W-:Y:S02]  /*7c20*/  @!P5 IADD3.X R149, R21, UR42, RZ, P6, !PT ;  /* 0x0000002a1595dc10 */ /* 0x002fe4000b7fe4ff */
[----:B------:R-:W-:Y:S02]  /*7c30*/  LOP3.LUT P6, RZ, R194, 0x10, RZ, 0xc0, !PT ;  /* 0x00000010c2ff7812 */ /* 0x000fe400078cc0ff */
[----:B---3--:R-:W-:-:S05]  /*7c40*/  @!P5 PRMT R138, R22, 0x8880, RZ ;  /* 0x00008880168ad816 */ /* 0x008fca00000000ff */
[----:B------:R-:W-:-:S04]  /*7c50*/  @!P5 IMAD R3, R138, R23, RZ ;  /* 0x000000178a03d224 */ /* 0x000fc800078e02ff */
[----:B------:R-:W-:-:S05]  /*7c60*/  @!P5 IMAD R139, R139, R184, R3 ;  /* 0x000000b88b8bd224 */ /* 0x000fca00078e0203 */
[----:B------:R1:W-:Y:S01]  /*7c70*/  @!P5 STG.E.U8 desc[UR48][R148.64+0x11], R139 ;  /* 0x0000118b9400d986 */ /* 0x0003e2000c101130 */
[----:B------:R-:W-:-:S13]  /*7c80*/  ISETP.LT.OR P5, PT, R0, 0x19, !P6 ;  /* 0x000000190000780c */ /* 0x000fda00077a1670 */
[----:B------:R-:W2:Y:S02]  /*7c90*/  @!P5 LDG.E.U8 R22, desc[UR48][R12.64+0x18] ;  /* 0x000018300c16d981 */ /* 0x000ea4000c1e1100 */
[----:B--2---:R-:W-:-:S05]  /*7ca0*/  @!P5 PRMT R136, R22, 0x8880, RZ ;  /* 0x000088801688d816 */ /* 0x004fca00000000ff */
[----:B------:R-:W-:-:S04]  /*7cb0*/  @!P5 IMAD R3, R136, R23, RZ ;  /* 0x000000178803d224 */ /* 0x000fc800078e02ff */
[----:B------:R-:W-:-:S05]  /*7cc0*/  @!P5 IMAD R151, R140, R184, R3 ;  /* 0x000000b88c97d224 */ /* 0x000fca00078e0203 */
[----:B------:R-:W-:Y:S01]  /*7cd0*/  @!P5 STG.E.U8 desc[UR48][R20.64+0x18], R151 ;  /* 0x000018971400d986 */ /* 0x000fe2000c101130 */
[----:B------:R-:W-:-:S13]  /*7ce0*/  ISETP.LT.OR P5, PT, R0, 0x1a, !P6 ;  /* 0x0000001a0000780c */ /* 0x000fda00077a1670 */
[----:B------:R-:W2:Y:S02]  /*7cf0*/  @!P5 LDG.E.U8 R22, desc[UR48][R12.64+0x19] ;  /* 0x000019300c16d981 */ /* 0x000ea4000c1e1100 */
[----:B--2---:R-:W-:-:S05]  /*7d00*/  @!P5 PRMT R136, R22, 0x8880, RZ ;  /* 0x000088801688d816 */ /* 0x004fca00000000ff */
[----:B------:R-:W-:-:S04]  /*7d10*/  @!P5 IMAD R3, R136, R23, RZ ;  /* 0x000000178803d224 */ /* 0x000fc800078e02ff */
[----:B------:R-:W-:-:S05]  /*7d20*/  @!P5 IMAD R141, R141, R184, R3 ;  /* 0x000000b88d8dd224 */ /* 0x000fca00078e0203 */
[----:B------:R-:W-:Y:S01]  /*7d30*/  @!P5 STG.E.U8 desc[UR48][R20.64+0x19], R141 ;  /* 0x0000198d1400d986 */ /* 0x000fe2000c101130 */
[----:B------:R-:W-:-:S13]  /*7d40*/  ISETP.LT.OR P5, PT, R0, 0x19, !P4 ;  /* 0x000000190000780c */ /* 0x000fda00067a1670 */
[----:B------:R-:W2:Y:S01]  /*7d50*/  @!P5 LDG.E.U8 R22, desc[UR48][R14.64+0x18] ;  /* 0x000018300e16d981 */ /* 0x000ea2000c1e1100 */
[----:B------:R-:W-:-:S04]  /*7d60*/  @!P5 IADD3 R136, P6, R20, UR43, RZ ;  /* 0x0000002b1488dc10 */ /* 0x000fc8000ffde0ff */
[----:B------:R-:W-:Y:S02]  /*7d70*/  @!P5 IADD3.X R137, R21, UR42, RZ, P6, !PT ;  /* 0x0000002a1589dc10 */ /* 0x000fe4000b7fe4ff */
[----:B--2---:R-:W-:-:S05]  /*7d80*/  @!P5 PRMT R138, R22, 0x8880, RZ ;  /* 0x00008880168ad816 */ /* 0x004fca00000000ff */
[----:B------:R-:W-:-:S04]  /*7d90*/  @!P5 IMAD R3, R138, R23, RZ ;  /* 0x000000178a03d224 */ /* 0x000fc800078e02ff */
[----:B-1----:R-:W-:-:S05]  /*7da0*/  @!P5 IMAD R149, R142, R184, R3 ;  /* 0x000000b88e95d224 */ /* 0x002fca00078e0203 */
[----:B------:R1:W-:Y:S01]  /*7db0*/  @!P5 STG.E.U8 desc[UR48][R136.64+0x18], R149 ;  /* 0x000018958800d986 */ /* 0x0003e2000c101130 */
[----:B------:R-:W-:-:S13]  /*7dc0*/  ISETP.LT.OR P5, PT, R0, 0x1a, !P4 ;  /* 0x0000001a0000780c */ /* 0x000fda00067a1670 */
[----:B------:R-:W2:Y:S01]  /*7dd0*/  @!P5 LDG.E.U8 R22, desc[UR48][R14.64+0x19] ;  /* 0x000019300e16d981 */ /* 0x000ea2000c1e1100 */
        /* <DEDUP_REMOVED lines=8> */
[----:B-1----:R-:W-:Y:S01]  /*7e60*/  IMAD.MOV.U32 R137, RZ, RZ, R173 ;  /* 0x000000ffff897224 */ /* 0x002fe200078e00ad */
[----:B---3--:R-:W-:-:S05]  /*7e70*/  @!P5 PRMT R136, R22, 0x8880, RZ ;  /* 0x000088801688d816 */ /* 0x008fca00000000ff */
[----:B------:R-:W-:Y:S02]  /*7e80*/  @!P5 IMAD R3, R136, R23, RZ ;  /* 0x000000178803d224 */ /* 0x000fe400078e02ff */
[----:B------:R-:W-:Y:S02]  /*7e90*/  IMAD.MOV.U32 R136, RZ, RZ, R172 ;  /* 0x000000ffff887224 */ /* 0x000fe400078e00ac */
[----:B------:R-:W-:-:S05]  /*7ea0*/  @!P5 IMAD R141, R128, R184, R3 ;  /* 0x000000b8808dd224 */ /* 0x000fca00078e0203 */
[----:B------:R1:W-:Y:S01]  /*7eb0*/  @!P5 STG.E.U8 desc[UR48][R136.64+0x10], R141 ;  /* 0x0000108d8800d986 */ /* 0x0003e2000c101130 */
[----:B------:R-:W-:-:S13]  /*7ec0*/  ISETP.LT.OR P5, PT, R0, 0x12, !P3 ;  /* 0x000000120000780c */ /* 0x000fda0005fa1670 */
[----:B------:R-:W3:Y:S02]  /*7ed0*/  @!P5 LDG.E.U8 R22, desc[UR48][R170.64+0x11] ;  /* 0x00001130aa16d981 */ /* 0x000ee4000c1e1100 */
[----:B---3--:R-:W-:-:S05]  /*7ee0*/  @!P5 PRMT R128, R22, 0x8880, RZ ;  /* 0x000088801680d816 */ /* 0x008fca00000000ff */
[----:B------:R-:W-:-:S04]  /*7ef0*/  @!P5 IMAD R3, R128, R23, RZ ;  /* 0x000000178003d224 */ /* 0x000fc800078e02ff */
[----:B--2---:R-:W-:-:S05]  /*7f00*/  @!P5 IMAD R139, R129, R184, R3 ;  /* 0x000000b8818bd224 */ /* 0x004fca00078e0203 */
[----:B------:R2:W-:Y:S01]  /*7f10*/  @!P5 STG.E.U8 desc[UR48][R136.64+0x11], R139 ;  /* 0x0000118b8800d986 */ /* 0x0005e2000c101130 */
[----:B------:R-:W-:-:S13]  /*7f20*/  ISETP.LT.OR P5, PT, R0, 0x11, !P2 ;  /* 0x000000110000780c */ /* 0x000fda00057a1670 */
[----:B------:R-:W3:Y:S01]  /*7f30*/  @!P5 LDG.E.U8 R22, desc[UR48][R10.64+0x10] ;  /* 0x000010300a16d981 */ /* 0x000ee2000c1e1100 */
[----:B------:R-:W-:-:S04]  /*7f40*/  @!P5 IADD3 R128, P6, R172, UR43, RZ ;  /* 0x0000002bac80dc10 */ /* 0x000fc8000ffde0ff */
[----:B------:R-:W-:Y:S02]  /*7f50*/  @!P5 IADD3.X R129, R173, UR42, RZ, P6, !PT ;  /* 0x0000002aad81dc10 */ /* 0x000fe4000b7fe4ff */
[----:B---3--:R-:W-:-:S05]  /*7f60*/  @!P5 PRMT R138, R22, 0x8880, RZ ;  /* 0x00008880168ad816 */ /* 0x008fca00000000ff */
[----:B------:R-:W-:-:S04]  /*7f70*/  @!P5 IMAD R3, R138, R23, RZ ;  /* 0x000000178a03d224 */ /* 0x000fc800078e02ff */
[----:B-1----:R-:W-:-:S05]  /*7f80*/  @!P5 IMAD R141, R130, R184, R3 ;  /* 0x000000b8828dd224 */ /* 0x002fca00078e0203 */
[----:B------:R1:W-:Y:S01]  /*7f90*/  @!P5 STG.E.U8 desc[UR48][R128.64+0x10], R141 ;  /* 0x0000108d8000d986 */ /* 0x0003e2000c101130 */
[----:B------:R-:W-:-:S13]  /*7fa0*/  ISETP.LT.OR P5, PT, R0, 0x12, !P2 ;  /* 0x000000120000780c */ /* 0x000fda00057a1670 */
[----:B------:R-:W3:Y:S01]  /*7fb0*/  @!P5 LDG.E.U8 R22, desc[UR48][R10.64+0x11] ;  /* 0x000011300a16d981 */ /* 0x000ee2000c1e1100 */
[----:B------:R-:W-:-:S04]  /*7fc0*/  @!P5 IADD3 R138, P6, R172, UR43, RZ ;  /* 0x0000002bac8adc10 */ /* 0x000fc8000ffde0ff */
[----:B--2---:R-:W-:Y:S02]  /*7fd0*/  @!P5 IADD3.X R139, R173, UR42, RZ, P6, !PT ;  /* 0x0000002aad8bdc10 */ /* 0x004fe4000b7fe4ff */
[----:B---3--:R-:W-:-:S05]  /*7fe0*/  @!P5 PRMT R130, R22, 0x8880, RZ ;  /* 0x000088801682d816 */ /* 0x008fca00000000ff */
[----:B------:R-:W-:-:S04]  /*7ff0*/  @!P5 IMAD R3, R130, R23, RZ ;  /* 0x000000178203d224 */ /* 0x000fc800078e02ff */
[----:B------:R-:W-:-:S05]  /*8000*/  @!P5 IMAD R131, R131, R184, R3 ;  /* 0x000000b88383d224 */ /* 0x000fca00078e0203 */
[----:B------:R2:W-:Y:S01]  /*8010*/  @!P5 STG.E.U8 desc[UR48][R138.64+0x11], R131 ;  /* 0x000011838a00d986 */ /* 0x0005e2000c101130 */
[----:B------:R-:W-:-:S13]  /*8020*/  ISETP.LT.OR P5, PT, R0, 0x19, !P3 ;  /* 0x000000190000780c */ /* 0x000fda0005fa1670 */
[----:B------:R-:W1:Y:S02]  /*8030*/  @!P5 LDG.E.U8 R22, desc[UR48][R170.64+0x18] ;  /* 0x00001830aa16d981 */ /* 0x000e64000c1e1100 */
[----:B-1----:R-:W-:-:S05]  /*8040*/  @!P5 PRMT R128, R22, 0x8880, RZ ;  /* 0x000088801680d816 */ /* 0x002fca00000000ff */
[----:B------:R-:W-:-:S04]  /*8050*/  @!P5 IMAD R3, R128, R23, RZ ;  /* 0x000000178003d224 */ /* 0x000fc800078e02ff */
[----:B------:R-:W-:-:S05]  /*8060*/  @!P5 IMAD R141, R132, R184, R3 ;  /* 0x000000b8848dd224 */ /* 0x000fca00078e0203 */
[----:B------:R-:W-:Y:S01]  /*8070*/  @!P5 STG.E.U8 desc[UR48][R136.64+0x18], R141 ;  /* 0x0000188d8800d986 */ /* 0x000fe2000c101130 */
[----:B------:R-:W-:-:S13]  /*8080*/  ISETP.LT.OR P5, PT, R0, 0x1a, !P3 ;  /* 0x0000001a0000780c */ /* 0x000fda0005fa1670 */
[----:B------:R-:W3:Y:S02]  /*8090*/  @!P5 LDG.E.U8 R22, desc[UR48][R170.64+0x19] ;  /* 0x00001930aa16d981 */ /* 0x000ee4000c1e1100 */
[----:B---3--:R-:W-:-:S05]  /*80a0*/  @!P5 PRMT R128, R22, 0x8880, RZ ;  /* 0x000088801680d816 */ /* 0x008fca00000000ff */
[----:B------:R-:W-:-:S04]  /*80b0*/  @!P5 IMAD R3, R128, R23, RZ ;  /* 0x000000178003d224 */ /* 0x000fc800078e02ff */
[----:B------:R-:W-:-:S05]  /*80c0*/  @!P5 IMAD R133, R133, R184, R3 ;  /* 0x000000b88585d224 */ /* 0x000fca00078e0203 */
[----:B------:R-:W-:Y:S01]  /*80d0*/  @!P5 STG.E.U8 desc[UR48][R136.64+0x19], R133 ;  /* 0x000019858800d986 */ /* 0x000fe2000c101130 */
[----:B------:R-:W-:-:S13]  /*80e0*/  ISETP.LT.OR P5, PT, R0, 0x19, !P2 ;  /* 0x000000190000780c */ /* 0x000fda00057a1670 */
[----:B------:R-:W3:Y:S01]  /*80f0*/  @!P5 LDG.E.U8 R22, desc[UR48][R10.64+0x18] ;  /* 0x000018300a16d981 */ /* 0x000ee2000c1e1100 */
[----:B------:R-:W-:-:S04]  /*8100*/  @!P5 IADD3 R128, P6, R172, UR43, RZ ;  /* 0x0000002bac80dc10 */ /* 0x000fc8000ffde0ff */
[----:B------:R-:W-:Y:S02]  /*8110*/  @!P5 IADD3.X R129, R173, UR42, RZ, P6, !PT ;  /* 0x0000002aad81dc10 */ /* 0x000fe4000b7fe4ff */
[----:B---3--:R-:W-:-:S05]  /*8120*/  @!P5 PRMT R130, R22, 0x8880, RZ ;  /* 0x000088801682d816 */ /* 0x008fca00000000ff */
[----:B------:R-:W-:-:S04]  /*8130*/  @!P5 IMAD R3, R130, R23, RZ ;  /* 0x000000178203d224 */ /* 0x000fc800078e02ff */
[----:B--2---:R-:W-:-:S05]  /*8140*/  @!P5 IMAD R139, R134, R184, R3 ;  /* 0x000000b8868bd224 */ /* 0x004fca00078e0203 */
        /* <DEDUP_REMOVED lines=11> */
[----:B-1----:R-:W-:Y:S01]  /*8200*/  IMAD.IADD R129, R163, 0x1, R161 ;  /* 0x00000001a3817824 */ /* 0x002fe200078e02a1 */
[----:B---3--:R-:W-:-:S05]  /*8210*/  @!P5 PRMT R128, R22, 0x8880, RZ ;  /* 0x000088801680d816 */ /* 0x008fca00000000ff */
[----:B------:R-:W-:Y:S02]  /*8220*/  @!P5 IMAD R3, R128, R23, RZ ;  /* 0x000000178003d224 */ /* 0x000fe400078e02ff */
[----:B------:R-:W-:Y:S02]  /*8230*/  @!P5 IMAD.MOV.U32 R128, RZ, RZ, R160 ;  /* 0x000000ffff80d224 */ /* 0x000fe400078e00a0 */
[----:B------:R-:W-:-:S05]  /*8240*/  @!P5 IMAD R133, R120, R184, R3 ;  /* 0x000000b87885d224 */ /* 0x000fca00078e0203 */
[----:B------:R1:W-:Y:S01]  /*8250*/  @!P5 STG.E.U8 desc[UR48][R128.64+0x10], R133 ;  /* 0x000010858000d986 */ /* 0x0003e2000c101130 */
[----:B------:R-:W-:-:S13]  /*8260*/  ISETP.LT.OR P5, PT, R0, 0x12, !P1 ;  /* 0x000000120000780c */ /* 0x000fda0004fa1670 */
[----:B------:R-:W3:Y:S01]  /*8270*/  @!P5 LDG.E.U8 R22, desc[UR48][R186.64+0x11] ;  /* 0x00001130ba16d981 */ /* 0x000ee2000c1e1100 */
[----:B--2---:R-:W-:Y:S02]  /*8280*/  @!P5 IMAD.MOV.U32 R130, RZ, RZ, R160 ;  /* 0x000000ffff82d224 */ /* 0x004fe400078e00a0 */
[----:B------:R-:W-:Y:S01]  /*8290*/  @!P5 IMAD.MOV.U32 R131, RZ, RZ, R129 ;  /* 0x000000ffff83d224 */ /* 0x000fe200078e0081 */
[----:B---3--:R-:W-:-:S05]  /*82a0*/  @!P5 PRMT R120, R22, 0x8880, RZ ;  /* 0x000088801678d816 */ /* 0x008fca00000000ff */
[----:B------:R-:W-:-:S04]  /*82b0*/  @!P5 IMAD R3, R120, R23, RZ ;  /* 0x000000177803d224 */ /* 0x000fc800078e02ff */
[----:B------:R-:W-:-:S05]  /*82c0*/  @!P5 IMAD R135, R121, R184, R3 ;  /* 0x000000b87987d224 */ /* 0x000fca00078e0203 */
        /* <DEDUP_REMOVED lines=11> */
[----:B--2---:R-:W-:-:S04]  /*8380*/  @!P5 IADD3 R130, P6, R160, UR43, RZ ;  /* 0x0000002ba082dc10 */ /* 0x004fc8000ffde0ff */
[----:B------:R-:W-:Y:S02]  /*8390*/  @!P5 IADD3.X R131, R129, UR42, RZ, P6, !PT ;  /* 0x0000002a8183dc10 */ /* 0x000fe4000b7fe4ff */
[----:B---3--:R-:W-:-:S05]  /*83a0*/  @!P5 PRMT R122, R22, 0x8880, RZ ;  /* 0x00008880167ad816 */ /* 0x008fca00000000ff */
[----:B------:R-:W-:-:S04]  /*83b0*/  @!P5 IMAD R3, R122, R23, RZ ;  /* 0x000000177a03d224 */ /* 0x000fc800078e02ff */
[----:B------:R-:W-:-:S05]  /*83c0*/  @!P5 IMAD R123, R123, R184, R3 ;  /* 0x000000b87b7bd224 */ /* 0x000fca00078e0203 */
[----:B------:R-:W-:Y:S01]  /*83d0*/  @!P5 STG.E.U8 desc[UR48][R130.64+0x11], R123 ;  /* 0x0000117b8200d986 */ /* 0x000fe2000c101130 */
[----:B------:R-:W-:-:S13]  /*83e0*/  ISETP.LT.OR P5, PT, R0, 0x19, !P1 ;  /* 0x000000190000780c */ /* 0x000fda0004fa1670 */
[----:B------:R-:W2:Y:S01]  /*83f0*/  @!P5 LDG.E.U8 R22, desc[UR48][R186.64+0x18] ;  /* 0x00001830ba16d981 */ /* 0x000ea2000c1e1100 */
[----:B-1----:R-:W-:Y:S01]  /*8400*/  @!P5 IMAD.MOV.U32 R121, RZ, RZ, R129 ;  /* 0x000000ffff79d224 */ /* 0x002fe200078e0081 */
[----:B--2---:R-:W-:-:S05]  /*8410*/  @!P5 PRMT R120, R22, 0x8880, RZ ;  /* 0x000088801678d816 */ /* 0x004fca00000000ff */
[----:B------:R-:W-:Y:S02]  /*8420*/  @!P5 IMAD R3, R120, R23, RZ ;  /* 0x000000177803d224 */ /* 0x000fe400078e02ff */
[----:B------:R-:W-:Y:S02]  /*8430*/  @!P5 IMAD.MOV.U32 R120, RZ, RZ, R160 ;  /* 0x000000ffff78d224 */ /* 0x000fe400078e00a0 */
[----:B------:R-:W-:-:S05]  /*8440*/  @!P5 IMAD R133, R124, R184, R3 ;  /* 0x000000b87c85d224 */ /* 0x000fca00078e0203 */
[----:B------:R1:W-:Y:S01]  /*8450*/  @!P5 STG.E.U8 desc[UR48][R120.64+0x18], R133 ;  /* 0x000018857800d986 */ /* 0x0003e2000c101130 */
[----:B------:R-:W-:-:S13]  /*8460*/  ISETP.LT.OR P5, PT, R0, 0x1a, !P1 ;  /* 0x0000001a0000780c */ /* 0x000fda0004fa1670 */
[----:B------:R-:W2:Y:S01]  /*8470*/  @!P5 LDG.E.U8 R22, desc[UR48][R186.64+0x19] ;  /* 0x00001930ba16d981 */ /* 0x000ea2000c1e1100 */
[----:B-1----:R-:W-:Y:S02]  /*8480*/  @!P5 IMAD.MOV.U32 R120, RZ, RZ, R160 ;  /* 0x000000ffff78d224 */ /* 0x002fe400078e00a0 */
[----:B------:R-:W-:Y:S01]  /*8490*/  @!P5 IMAD.MOV.U32 R121, RZ, RZ, R129 ;  /* 0x000000ffff79d224 */ /* 0x000fe200078e0081 */
[----:B--2---:R-:W-:-:S05]  /*84a0*/  @!P5 PRMT R122, R22, 0x8880, RZ ;  /* 0x00008880167ad816 */ /* 0x004fca00000000ff */
[----:B------:R-:W-:-:S04]  /*84b0*/  @!P5 IMAD R3, R122, R23, RZ ;  /* 0x000000177a03d224 */ /* 0x000fc800078e02ff */
[----:B------:R-:W-:-:S05]  /*84c0*/  @!P5 IMAD R125, R125, R184, R3 ;  /* 0x000000b87d7dd224 */ /* 0x000fca00078e0203 */
        /* <DEDUP_REMOVED lines=11> */
[----:B-1----:R-:W-:Y:S02]  /*8580*/  @!P5 IADD3 R120, P6, R160, UR43, RZ ;  /* 0x0000002ba078dc10 */ /* 0x002fe4000ffde0ff */
[----:B------:R-:W-:Y:S02]  /*8590*/  P2R R134, PR, RZ, 0x4 ;  /* 0x00000004ff867803 */ /* 0x000fe40000000000 */
[----:B------:R-:W-:Y:S02]  /*85a0*/  @!P5 IADD3.X R121, R129, UR42, RZ, P6, !PT ;  /* 0x0000002a8179dc10 */ /* 0x000fe4000b7fe4ff */
        /* <DEDUP_REMOVED lines=10> */
[----:B------:R2:W-:Y:S01]  /*8650*/  @!P5 STG.E.U8 desc[UR48][R8.64+0x20], R123 ;  /* 0x0000207b0800d986 */ /* 0x0005e2000c101130 */
[----:B------:R-:W-:-:S13]  /*8660*/  ISETP.LT.OR P5, PT, R0, 0x22, !P2 ;  /* 0x000000220000780c */ /* 0x000fda00057a1670 */
[----:B------:R-:W3:Y:S01]  /*8670*/  @!P5 LDG.E.U8 R22, desc[UR48][R4.64+0x21] ;  /* 0x000021300416d981 */ /* 0x000ee2000c1e1100 */
[----:B------:R-:W-:Y:S02]  /*8680*/  P2R R130, PR, RZ, 0x2 ;  /* 0x00000002ff827803 */ /* 0x000fe40000000000 */
[----:B------:R-:W-:Y:S02]  /*8690*/  LOP3.LUT P1, RZ, R194, 0x1, RZ, 0xc0, !PT ;  /* 0x00000001c2ff7812 */ /* 0x000fe4000782c0ff */
[----:B---3--:R-:W-:-:S05]  /*86a0*/  @!P5 PRMT R112, R22, 0x8880, RZ ;  /* 0x000088801670d816 */ /* 0x008fca00000000ff */
[----:B------:R-:W-:-:S04]  /*86b0*/  @!P5 IMAD R3, R112, R23, RZ ;  /* 0x000000177003d224 */ /* 0x000fc800078e02ff */
[----:B------:R-:W-:-:S05]  /*86c0*/  @!P5 IMAD R113, R113, R184, R3 ;  /* 0x000000b87171d224 */ /* 0x000fca00078e0203 */
[----:B------:R-:W-:Y:S04]  /*86d0*/  @!P5 STG.E.U8 desc[UR48][R8.64+0x21], R113 ;  /* 0x000021710800d986 */ /* 0x000fe8000c101130 */
[----:B------:R-:W3:Y:S01]  /*86e0*/  @!P1 LDG.E.U8 R22, desc[UR48][R6.64+0x20] ;  /* 0x0000203006169981 */ /* 0x000ee2000c1e1100 */
[----:B------:R-:W-:Y:S02]  /*86f0*/  P2R R138, PR, RZ, 0x8 ;  /* 0x00000008ff8a7803 */ /* 0x000fe40000000000 */
[C---:B------:R-:W-:Y:S02]  /*8700*/  LOP3.LUT P3, RZ, R194.reuse, 0x4, RZ, 0xc0, !PT ;  /* 0x00000004c2ff7812 */ /* 0x040fe4000786c0ff */
[----:B------:R-:W-:Y:S02]  /*8710*/  P2R R142, PR, RZ, 0x10 ;  /* 0x00000010ff8e7803 */ /* 0x000fe40000000000 */
[----:B------:R-:W-:-:S04]  /*8720*/  LOP3.LUT P4, RZ, R194, 0x2, RZ, 0xc0, !PT ;  /* 0x00000002c2ff7812 */ /* 0x000fc8000788c0ff */
[----:B------:R-:W-:Y:S02]  /*8730*/  ISETP.LT.OR P6, PT, R0, 0x29, !P4 ;  /* 0x000000290000780c */ /* 0x000fe400067c1670 */
[----:B---3--:R-:W-:-:S05]  /*8740*/  @!P1 PRMT R112, R22, 0x8880, RZ ;  /* 0x0000888016709816 */ /* 0x008fca00000000ff */
[----:B------:R-:W-:-:S04]  /*8750*/  @!P1 IMAD R3, R112, R23, RZ ;  /* 0x0000001770039224 */ /* 0x000fc800078e02ff */
[----:B------:R-:W-:-:S05]  /*8760*/  @!P1 IMAD R125, R114, R184, R3 ;  /* 0x000000b8727d9224 */ /* 0x000fca00078e0203 */
[----:B------:R3:W-:Y:S04]  /*8770*/  @!P1 STG.E.U8 desc[UR48][R146.64+0x20], R125 ;  /* 0x0000207d92009986 */ /* 0x0007e8000c101130 */
[----:B------:R-:W4:Y:S01]  /*8780*/  @!P3 LDG.E.U8 R22, desc[UR48][R6.64+0x21] ;  /* 0x000021300616b981 */ /* 0x000f22000c1e1100 */
[----:B-1----:R-:W-:-:S04]  /*8790*/  @!P6 IADD3 R120, P5, R8, UR43, RZ ;  /* 0x0000002b0878ec10 */ /* 0x002fc8000ffbe0ff */
[----:B------:R-:W-:Y:S02]  /*87a0*/  @!P6 IADD3.X R121, R9, UR42, RZ, P5, !PT ;  /* 0x0000002a0979ec10 */ /* 0x000fe4000affe4ff */
[----:B------:R-:W-:-:S13]  /*87b0*/  ISETP.LT.OR P5, PT, R0, 0x2a, !P4 ;  /* 0x0000002a0000780c */ /* 0x000fda00067a1670 */
[----:B------:R-:W-:-:S04]  /*87c0*/  @!P5 IADD3 R122, P1, R8, UR43, RZ ;  /* 0x0000002b087adc10 */ /* 0x000fc8000ff3e0ff */
[----:B--2---:R-:W-:Y:S02]  /*87d0*/  @!P5 IADD3.X R123, R9, UR42, RZ, P1, !PT ;  /* 0x0000002a097bdc10 */ /* 0x004fe40008ffe4ff */
[----:B------:R-:W-:Y:S02]  /*87e0*/  ISETP.LT.OR P1, PT, R0, 0x29, !P2 ;  /* 0x000000290000780c */ /* 0x000fe40005721670 */
[----:B----4-:R-:W-:-:S05]  /*87f0*/  @!P3 PRMT R112, R22, 0x8880, RZ ;  /* 0x000088801670b816 */ /* 0x010fca00000000ff */
[----:B------:R-:W-:-:S04]  /*8800*/  @!P3 IMAD R3, R112, R23, RZ ;  /* 0x000000177003b224 */ /* 0x000fc800078e02ff */
[----:B------:R-:W-:-:S05]  /*8810*/  @!P3 IMAD R115, R115, R184, R3 ;  /* 0x000000b87373b224 */ /* 0x000fca00078e0203 */
[----:B------:R-:W-:Y:S04]  /*8820*/  @!P3 STG.E.U8 desc[UR48][R144.64+0x21], R115 ;  /* 0x000021739000b986 */ /* 0x000fe8000c101130 */
[----:B------:R-:W2:Y:S02]  /*8830*/  @!P1 LDG.E.U8 R22, desc[UR48][R4.64+0x28] ;  /* 0x0000283004169981 */ /* 0x000ea4000c1e1100 */
[----:B--2---:R-:W-:-:S05]  /*8840*/  @!P1 PRMT R112, R22, 0x8880, RZ ;  /* 0x0000888016709816 */ /* 0x004fca00000000ff */
[----:B------:R-:W-:-:S04]  /*8850*/  @!P1 IMAD R3, R112, R23, RZ ;  /* 0x0000001770039224 */ /* 0x000fc800078e02ff */
[----:B---3--:R-:W-:-:S05]  /*8860*/  @!P1 IMAD R125, R116, R184, R3 ;  /* 0x000000b8747d9224 */ /* 0x008fca00078e0203 */
[----:B------:R1:W-:Y:S01]  /*8870*/  @!P1 STG.E.U8 desc[UR48][R8.64+0x28], R125 ;  /* 0x0000287d08009986 */ /* 0x0003e2000c101130 */
[----:B------:R-:W-:-:S13]  /*8880*/  ISETP.LT.OR P1, PT, R0, 0x2a, !P2 ;  /* 0x0000002a0000780c */ /* 0x000fda0005721670 */
[----:B------:R-:W2:Y:S02]  /*8890*/  @!P1 LDG.E.U8 R22, desc[UR48][R4.64+0x29] ;  /* 0x0000293004169981 */ /* 0x000ea4000c1e1100 */
[----:B--2---:R-:W-:-:S05]  /*88a0*/  @!P1 PRMT R112, R22, 0x8880, RZ ;  /* 0x0000888016709816 */ /* 0x004fca00000000ff */
[----:B------:R-:W-:-:S04]  /*88b0*/  @!P1 IMAD R3, R112, R23, RZ ;  /* 0x0000001770039224 */ /* 0x000fc800078e02ff */
[----:B------:R-:W-:-:S05]  /*88c0*/  @!P1 IMAD R117, R117, R184, R3 ;  /* 0x000000b875759224 */ /* 0x000fca00078e0203 */
[----:B------:R2:W-:Y:S04]  /*88d0*/  @!P1 STG.E.U8 desc[UR48][R8.64+0x29], R117 ;  /* 0x0000297508009986 */ /* 0x0005e8000c101130 */
[----:B------:R-:W3:Y:S02]  /*88e0*/  @!P6 LDG.E.U8 R22, desc[UR48][R6.64+0x28] ;  /* 0x000028300616e981 */ /* 0x000ee4000c1e1100 */
[----:B---3--:R-:W-:-:S05]  /*88f0*/  @!P6 PRMT R114, R22, 0x8880, RZ ;  /* 0x000088801672e816 */ /* 0x008fca00000000ff */
[----:B------:R-:W-:-:S04]  /*8900*/  @!P6 IMAD R3, R114, R23, RZ ;  /* 0x000000177203e224 */ /* 0x000fc800078e02ff */
[----:B-1----:R-:W-:-:S05]  /*8910*/  @!P6 IMAD R125, R118, R184, R3 ;  /* 0x000000b8767de224 */ /* 0x002fca00078e0203 */
[----:B------:R-:W-:Y:S04]  /*8920*/  @!P6 STG.E.U8 desc[UR48][R120.64+0x28], R125 ;  /* 0x0000287d7800e986 */ /* 0x000fe8000c101130 */
[----:B------:R-:W3:Y:S01]  /*8930*/  @!P5 LDG.E.U8 R22, desc[UR48][R6.64+0x29] ;  /* 0x000029300616d981 */ /* 0x000ee2000c1e1100 */
[----:B------:R-:W-:Y:S02]  /*8940*/  LOP3.LUT P3, RZ, R194, 0x10, RZ, 0xc0, !PT ;  /* 0x00000010c2ff7812 */ /* 0x000fe4000786c0ff */
[----:B---3--:R-:W-:-:S05]  /*8950*/  @!P5 PRMT R116, R22, 0x8880, RZ ;  /* 0x000088801674d816 */ /* 0x008fca00000000ff */
[----:B------:R-:W-:-:S04]  /*8960*/  @!P5 IMAD R3, R116, R23, RZ ;  /* 0x000000177403d224 */ /* 0x000fc800078e02ff */
        /* <DEDUP_REMOVED lines=10> */
[C---:B------:R-:W-:Y:S02]  /*8a10*/  ISETP.LT.OR P1, PT, R0.reuse, 0x31, !P4 ;  /* 0x000000310000780c */ /* 0x040fe40006721670 */
[----:B------:R-:W-:-:S04]  /*8a20*/  ISETP.LT.OR P4, PT, R0, 0x32, !P4 ;  /* 0x000000320000780c */ /* 0x000fc80006781670 */
[----:B------:R-:W-:-:S09]  /*8a30*/  P2R R118, PR, RZ, 0x10 ;  /* 0x00000010ff767803 */ /* 0x000fd20000000000 */
[----:B------:R-:W-:-:S04]  /*8a40*/  @!P4 IADD3 R114, P6, R8, UR43, RZ ;  /* 0x0000002b0872cc10 */ /* 0x000fc8000ffde0ff */
[----:B------:R-:W-:Y:S02]  /*8a50*/  @!P4 IADD3.X R115, R9, UR42, RZ, P6, !PT ;  /* 0x0000002a0973cc10 */ /* 0x000fe4000b7fe4ff */
[----:B------:R-:W-:Y:S02]  /*8a60*/  ISETP.NE.AND P4, PT, R142, RZ, PT ;  /* 0x000000ff8e00720c */ /* 0x000fe40003f85270 */
[----:B---3--:R-:W-:-:S05]  /*8a70*/  @!P5 PRMT R104, R22, 0x8880, RZ ;  /* 0x000088801668d816 */ /* 0x008fca00000000ff */
[----:B------:R-:W-:-:S04]  /*8a80*/  @!P5 IMAD R3, R104, R23, RZ ;  /* 0x000000176803d224 */ /* 0x000fc800078e02ff */
[----:B-1----:R-:W-:-:S05]  /*8a90*/  @!P5 IMAD R119, R105, R184, R3 ;  /* 0x000000b86977d224 */ /* 0x002fca00078e0203 */
[----:B------:R-:W-:Y:S01]  /*8aa0*/  @!P5 STG.E.U8 desc[UR48][R20.64+0x21], R119 ;  /* 0x000021771400d986 */ /* 0x000fe2000c101130 */
[----:B------:R-:W-:-:S13]  /*8ab0*/  ISETP.LT.OR P5, PT, R0, 0x21, !P4 ;  /* 0x000000210000780c */ /* 0x000fda00067a1670 */
[----:B------:R-:W3:Y:S01]  /*8ac0*/  @!P5 LDG.E.U8 R22, desc[UR48][R14.64+0x20] ;  /* 0x000020300e16d981 */ /* 0x000ee2000c1e1100 */
[----:B------:R-:W-:-:S04]  /*8ad0*/  @!P5 IADD3 R104, P6, R20, UR43, RZ ;  /* 0x0000002b1468dc10 */ /* 0x000fc8000ffde0ff */
[----:B------:R-:W-:Y:S02]  /*8ae0*/  @!P5 IADD3.X R105, R21, UR42, RZ, P6, !PT ;  /* 0x0000002a1569dc10 */ /* 0x000fe4000b7fe4ff */
[----:B---3--:R-:W-:-:S05]  /*8af0*/  @!P5 PRMT R116, R22, 0x8880, RZ ;  /* 0x000088801674d816 */ /* 0x008fca00000000ff */
[----:B------:R-:W-:-:S04]  /*8b00*/  @!P5 IMAD R3, R116, R23, RZ ;  /* 0x000000177403d224 */ /* 0x000fc800078e02ff */
[----:B------:R-:W-:-:S05]  /*8b10*/  @!P5 IMAD R121, R106, R184, R3 ;  /* 0x000000b86a79d224 */ /* 0x000fca00078e0203 */
        /* <DEDUP_REMOVED lines=31> */
[----:B------:R-:W-:Y:S02]  /*8d10*/  @!P5 IADD3 R106, P6, R20, UR43, RZ ;  /* 0x0000002b146adc10 */ /* 0x000fe4000ffde0ff */
[----:B------:R-:W-:Y:S02]  /*8d20*/  ISETP.NE.AND P3, PT, R138, RZ, PT ;  /* 0x000000ff8a00720c */ /* 0x000fe40003f65270 */
[----:B------:R-:W-:Y:S02]  /*8d30*/  @!P5 IADD3.X R107, R21, UR42, RZ, P6, !PT ;  /* 0x0000002a156bdc10 */ /* 0x000fe4000b7fe4ff */
[----:B--2---:R-:W-:-:S05]  /*8d40*/  @!P5 PRMT R108, R22, 0x8880, RZ ;  /* 0x00008880166cd816 */ /* 0x004fca00000000ff */
        /* <DEDUP_REMOVED lines=8> */
[----:B------:R1:W-:Y:S01]  /*8dd0*/  @!P5 STG.E.U8 desc[UR48][R136.64+0x20], R105 ;  /* 0x000020698800d986 */ /* 0x0003e2000c101130 */
[----:B------:R-:W-:-:S13]  /*8de0*/  ISETP.LT.OR P5, PT, R0, 0x22, !P3 ;  /* 0x000000220000780c */ /* 0x000fda0005fa1670 */
[----:B------:R-:W3:Y:S01]  /*8df0*/  @!P5 LDG.E.U8 R22, desc[UR48][R170.64+0x21] ;  /* 0x00002130aa16d981 */ /* 0x000ee2000c1e1100 */
[----:B------:R-:W-:-:S04]  /*8e00*/  @!P1 IADD3 R112, P2, R8, UR43, RZ ;  /* 0x0000002b08709c10 */ /* 0x000fc8000ff5e0ff */
[----:B------:R-:W-:Y:S02]  /*8e10*/  @!P1 IADD3.X R113, R9, UR42, RZ, P2, !PT ;  /* 0x0000002a09719c10 */ /* 0x000fe400097fe4ff */
[----:B------:R-:W-:Y:S02]  /*8e20*/  ISETP.NE.AND P2, PT, R134, RZ, PT ;  /* 0x000000ff8600720c */ /* 0x000fe40003f45270 */
[----:B---3--:R-:W-:-:S05]  /*8e30*/  @!P5 PRMT R96, R22, 0x8880, RZ ;  /* 0x000088801660d816 */ /* 0x008fca00000000ff */
[----:B------:R-:W-:-:S04]  /*8e40*/  @!P5 IMAD R3, R96, R23, RZ ;  /* 0x000000176003d224 */ /* 0x000fc800078e02ff */
[----:B--2---:R-:W-:-:S05]  /*8e50*/  @!P5 IMAD R107, R97, R184, R3 ;  /* 0x000000b8616bd224 */ /* 0x004fca00078e0203 */
[----:B------:R-:W-:Y:S01]  /*8e60*/  @!P5 STG.E.U8 desc[UR48][R136.64+0x21], R107 ;  /* 0x0000216b8800d986 */ /* 0x000fe2000c101130 */
        /* <DEDUP_REMOVED lines=38> */
[----:B------:R-:W-:Y:S02]  /*90d0*/  @!P5 IADD3 R98, P6, R172, UR43, RZ ;  /* 0x0000002bac62dc10 */ /* 0x000fe4000ffde0ff */
[----:B------:R-:W-:Y:S02]  /*90e0*/  P2R R124, PR, RZ, 0x2 ;  /* 0x00000002ff7c7803 */ /* 0x000fe40000000000 */
[----:B------:R-:W-:Y:S02]  /*90f0*/  @!P5 IADD3.X R99, R173, UR42, RZ, P6, !PT ;  /* 0x0000002aad63dc10 */ /* 0x000fe4000b7fe4ff */
[----:B------:R-:W-:Y:S02]  /*9100*/  ISETP.NE.AND P1, PT, R130, RZ, PT ;  /* 0x000000ff8200720c */ /* 0x000fe40003f25270 */
[----:B--2---:R-:W-:-:S05]  /*9110*/  @!P5 PRMT R100, R22, 0x8880, RZ ;  /* 0x000088801664d816 */ /* 0x004fca00000000ff */
[----:B------:R-:W-:-:S04]  /*9120*/  @!P5 IMAD R3, R100, R23, RZ ;  /* 0x000000176403d224 */ /* 0x000fc800078e02ff */
[----:B------:R-:W-:-:S05]  /*9130*/  @!P5 IMAD R103, R103, R184, R3 ;  /* 0x000000b86767d224 */ /* 0x000fca00078e0203 */
[----:B------:R2:W-:Y:S01]  /*9140*/  @!P5 STG.E.U8 desc[UR48][R98.64+0x29], R103 ;  /* 0x000029676200d986 */ /* 0x0005e2000c101130 */
[----:B------:R-:W-:-:S13]  /*9150*/  ISETP.LT.OR P5, PT, R0, 0x21, !P1 ;  /* 0x000000210000780c */ /* 0x000fda0004fa1670 */
[----:B------:R-:W3:Y:S01]  /*9160*/  @!P5 LDG.E.U8 R22, desc[UR48][R186.64+0x20] ;  /* 0x00002030ba16d981 */ /* 0x000ee2000c1e1100 */
[----:B-1----:R-:W-:Y:S01]  /*9170*/  @!P5 IMAD.MOV.U32 R97, RZ, RZ, R129 ;  /* 0x000000ffff61d224 */ /* 0x002fe200078e0081 */
[----:B---3--:R-:W-:-:S05]  /*9180*/  @!P5 PRMT R96, R22, 0x8880, RZ ;  /* 0x000088801660d816 */ /* 0x008fca00000000ff */
[----:B------:R-:W-:Y:S02]  /*9190*/  @!P5 IMAD R3, R96, R23, RZ ;  /* 0x000000176003d224 */ /* 0x000fe400078e02ff */
[----:B------:R-:W-:Y:S02]  /*91a0*/  @!P5 IMAD.MOV.U32 R96, RZ, RZ, R160 ;  /* 0x000000ffff60d224 */ /* 0x000fe400078e00a0 */
[----:B------:R-:W-:-:S05]  /*91b0*/  @!P5 IMAD R101, R88, R184, R3 ;  /* 0x000000b85865d224 */ /* 0x000fca00078e0203 */
[----:B------:R1:W-:Y:S01]  /*91c0*/  @!P5 STG.E.U8 desc[UR48][R96.64+0x20], R101 ;  /* 0x000020656000d986 */ /* 0x0003e2000c101130 */
[----:B------:R-:W-:-:S13]  /*91d0*/  ISETP.LT.OR P5, PT, R0, 0x22, !P1 ;  /* 0x000000220000780c */ /* 0x000fda0004fa1670 */
[----:B------:R-:W3:Y:S02]  /*91e0*/  @!P5 LDG.E.U8 R22, desc[UR48][R186.64+0x21] ;  /* 0x00002130ba16d981 */ /* 0x000ee4000c1e1100 */
[----:B---3--:R-:W-:-:S05]  /*91f0*/  @!P5 PRMT R88, R22, 0x8880, RZ ;  /* 0x000088801658d816 */ /* 0x008fca00000000ff */
[----:B------:R-:W-:Y:S02]  /*9200*/  @!P5 IMAD R3, R88, R23, RZ ;  /* 0x000000175803d224 */ /* 0x000fe400078e02ff */
[----:B------:R-:W-:Y:S02]  /*9210*/  @!P5 IMAD.MOV.U32 R88, RZ, RZ, R160 ;  /* 0x000000ffff58d224 */ /* 0x000fe400078e00a0 */
[----:B--2---:R-:W-:Y:S02]  /*9220*/  @!P5 IMAD R103, R89, R184, R3 ;  /* 0x000000b85967d224 */ /* 0x004fe400078e0203 */
[----:B------:R-:W-:-:S05]  /*9230*/  @!P5 IMAD.MOV.U32 R89, RZ, RZ, R129 ;  /* 0x000000ffff59d224 */ /* 0x000fca00078e0081 */
[----:B------:R2:W-:Y:S01]  /*9240*/  @!P5 STG.E.U8 desc[UR48][R88.64+0x21], R103 ;  /* 0x000021675800d986 */ /* 0x0005e2000c101130 */
[----:B------:R-:W-:-:S13]  /*9250*/  ISETP.LT.OR P5, PT, R0, 0x21, !P0 ;  /* 0x000000210000780c */ /* 0x000fda00047a1670 */
[----:B------:R-:W1:Y:S01]  /*9260*/  @!P5 LDG.E.U8 R22, desc[UR48][R168.64+0x20] ;  /* 0x00002030a816d981 */ /* 0x000e62000c1e1100 */
[----:B------:R-:W-:-:S04]  /*9270*/  @!P5 IADD3 R98, P6, R160, UR43, RZ ;  /* 0x0000002ba062dc10 */ /* 0x000fc8000ffde0ff */
[----:B------:R-:W-:Y:S02]  /*9280*/  @!P5 IADD3.X R99, R129, UR42, RZ, P6, !PT ;  /* 0x0000002a8163dc10 */ /* 0x000fe4000b7fe4ff */
[----:B-1----:R-:W-:-:S05]  /*9290*/  @!P5 PRMT R96, R22, 0x8880, RZ ;  /* 0x000088801660d816 */ /* 0x002fca00000000ff */
[----:B------:R-:W-:-:S04]  /*92a0*/  @!P5 IMAD R3, R96, R23, RZ ;  /* 0x000000176003d224 */ /* 0x000fc800078e02ff */
[----:B------:R-:W-:-:S05]  /*92b0*/  @!P5 IMAD R97, R90, R184, R3 ;  /* 0x000000b85a61d224 */ /* 0x000fca00078e0203 */
[----:B------:R-:W-:Y:S01]  /*92c0*/  @!P5 STG.E.U8 desc[UR48][R98.64+0x20], R97 ;  /* 0x000020616200d986 */ /* 0x000fe2000c101130 */
[----:B------:R-:W-:-:S13]  /*92d0*/  ISETP.LT.OR P5, PT, R0, 0x22, !P0 ;  /* 0x000000220000780c */ /* 0x000fda00047a1670 */
[----:B------:R-:W3:Y:S01]  /*92e0*/  @!P5 LDG.E.U8 R22, desc[UR48][R168.64+0x21] ;  /* 0x00002130a816d981 */ /* 0x000ee2000c1e1100 */
[----:B--2---:R-:W-:-:S04]  /*92f0*/  @!P5 IADD3 R88, P6, R160, UR43, RZ ;  /* 0x0000002ba058dc10 */ /* 0x004fc8000ffde0ff */
[----:B------:R-:W-:Y:S02]  /*9300*/  @!P5 IADD3.X R89, R129, UR42, RZ, P6, !PT ;  /* 0x0000002a8159dc10 */ /* 0x000fe4000b7fe4ff */
[----:B---3--:R-:W-:-:S05]  /*9310*/  @!P5 PRMT R90, R22, 0x8880, RZ ;  /* 0x00008880165ad816 */ /* 0x008fca00000000ff */
[----:B------:R-:W-:-:S04]  /*9320*/  @!P5 IMAD R3, R90, R23, RZ ;  /* 0x000000175a03d224 */ /* 0x000fc800078e02ff */
        /* <DEDUP_REMOVED lines=45> */
[----:B------:R-:W-:Y:S02]  /*9600*/  ISETP.NE.AND P1, PT, R124, RZ, PT ;  /* 0x000000ff7c00720c */ /* 0x000fe40003f25270 */
[----:B---3--:R-:W-:-:S05]  /*9610*/  @!P5 PRMT R80, R22, 0x8880, RZ ;  /* 0x000088801650d816 */ /* 0x008fca00000000ff */
[----:B------:R-:W-:-:S04]  /*9620*/  @!P5 IMAD R3, R80, R23, RZ ;  /* 0x000000175003d224 */ /* 0x000fc800078e02ff */
[----:B------:R-:W-:-:S05]  /*9630*/  @!P5 IMAD R81, R81, R184, R3 ;  /* 0x000000b85151d224 */ /* 0x000fca00078e0203 */
[----:B------:R-:W-:Y:S04]  /*9640*/  @!P5 STG.E.U8 desc[UR48][R8.64+0x31], R81 ;  /* 0x000031510800d986 */ /* 0x000fe8000c101130 */
[----:B------:R-:W3:Y:S01]  /*9650*/  @!P1 LDG.E.U8 R22, desc[UR48][R6.64+0x30] ;  /* 0x0000303006169981 */ /* 0x000ee2000c1e1100 */
[----:B------:R-:W-:Y:S02]  /*9660*/  P2R R104, PR, RZ, 0x8 ;  /* 0x00000008ff687803 */ /* 0x000fe40000000000 */
[----:B------:R-:W-:Y:S02]  /*9670*/  ISETP.NE.AND P3, PT, R118, RZ, PT ;  /* 0x000000ff7600720c */ /* 0x000fe40003f65270 */
        /* <DEDUP_REMOVED lines=243> */
[----:B------:R-:W-:Y:S01]  /*a5b0*/  @!P5 STG.E.U8 desc[UR48][R8.64+0x41], R49 ;  /* 0x000041310800d986 */ /* 0x000fe2000c101130 */
[----:B------:R-:W-:-:S13]  /*a5c0*/  ISETP.LT.OR P5, PT, R0, 0x49, !P2 ;  /* 0x000000490000780c */ /* 0x000fda00057a1670 */
[----:B-1----:R-:W-:-:S04]  /*a5d0*/  @!P5 IADD3 R56, P6, R8, UR43, RZ ;  /* 0x0000002b0838dc10 */ /* 0x002fc8000ffde0ff */
[----:B------:R-:W-:Y:S02]  /*a5e0*/  @!P5 IADD3.X R57, R9, UR42, RZ, P6, !PT ;  /* 0x0000002a0939dc10 */ /* 0x000fe4000b7fe4ff */
[----:B------:R-:W-:-:S13]  /*a5f0*/  ISETP.NE.AND P6, PT, R92, RZ, PT ;  /* 0x000000ff5c00720c */ /* 0x000fda0003fc5270 */
[----:B------:R-:W3:Y:S01]  /*a600*/  @!P6 LDG.E.U8 R22, desc[UR48][R6.64+0x40] ;  /* 0x000040300616e981 */ /* 0x000ee2000c1e1100 */
[----:B------:R-:W-:Y:S02]  /*a610*/  P2R R72, PR, RZ, 0x8 ;  /* 0x00000008ff487803 */ /* 0x000fe40000000000 */
[----:B------:R-:W-:Y:S02]  /*a620*/  ISETP.NE.AND P3, PT, R86, RZ, PT ;  /* 0x000000ff5600720c */ /* 0x000fe40003f65270 */
[----:B---3--:R-:W-:-:S05]  /*a630*/  @!P6 PRMT R48, R22, 0x8880, RZ ;  /* 0x000088801630e816 */ /* 0x008fca00000000ff */
[----:B------:R-:W-:-:S04]  /*a640*/  @!P6 IMAD R3, R48, R23, RZ ;  /* 0x000000173003e224 */ /* 0x000fc800078e02ff */
[----:B------:R-:W-:-:S05]  /*a650*/  @!P6 IMAD R61, R50, R184, R3 ;  /* 0x000000b8323de224 */ /* 0x000fca00078e0203 */
[----:B------:R1:W-:Y:S04]  /*a660*/  @!P6 STG.E.U8 desc[UR48][R80.64+0x40], R61 ;  /* 0x0000403d5000e986 */ /* 0x0003e8000c101130 */
[----:B------:R-:W3:Y:S01]  /*a670*/  @!P3 LDG.E.U8 R22, desc[UR48][R6.64+0x41] ;  /* 0x000041300616b981 */ /* 0x000ee2000c1e1100 */
[----:B------:R-:W-:-:S13]  /*a680*/  ISETP.LT.OR P2, PT, R0, 0x4a, !P2 ;  /* 0x0000004a0000780c */ /* 0x000fda0005741670 */
[----:B------:R-:W-:-:S04]  /*a690*/  @!P2 IADD3 R58, P6, R8, UR43, RZ ;  /* 0x0000002b083aac10 */ /* 0x000fc8000ffde0ff */
[----:B--2---:R-:W-:Y:S02]  /*a6a0*/  @!P2 IADD3.X R59, R9, UR42, RZ, P6, !PT ;  /* 0x0000002a093bac10 */ /* 0x004fe4000b7fe4ff */
[----:B------:R-:W-:Y:S02]  /*a6b0*/  ISETP.LT.OR P6, PT, R0, 0x49, !P1 ;  /* 0x000000490000780c */ /* 0x000fe40004fc1670 */
[----:B---3--:R-:W-:-:S05]  /*a6c0*/  @!P3 PRMT R48, R22, 0x8880, RZ ;  /* 0x000088801630b816 */ /* 0x008fca00000000ff */
[----:B------:R-:W-:-:S04]  /*a6d0*/  @!P3 IMAD R3, R48, R23, RZ ;  /* 0x000000173003b224 */ /* 0x000fc800078e02ff */
[----:B------:R-:W-:-:S05]  /*a6e0*/  @!P3 IMAD R51, R51, R184, R3 ;  /* 0x000000b83333b224 */ /* 0x000fca00078e0203 */
[----:B------:R2:W-:Y:S04]  /*a6f0*/  @!P3 STG.E.U8 desc[UR48][R82.64+0x41], R51 ;  /* 0x000041335200b986 */ /* 0x0005e8000c101130 */
[----:B------:R-:W3:Y:S02]  /*a700*/  @!P6 LDG.E.U8 R22, desc[UR48][R4.64+0x48] ;  /* 0x000048300416e981 */ /* 0x000ee4000c1e1100 */
[----:B---3--:R-:W-:-:S05]  /*a710*/  @!P6 PRMT R48, R22, 0x8880, RZ ;  /* 0x000088801630e816 */ /* 0x008fca00000000ff */
[----:B------:R-:W-:-:S04]  /*a720*/  @!P6 IMAD R3, R48, R23, RZ ;  /* 0x000000173003e224 */ /* 0x000fc800078e02ff */
[----:B-1----:R-:W-:-:S05]  /*a730*/  @!P6 IMAD R61, R52, R184, R3 ;  /* 0x000000b8343de224 */ /* 0x002fca00078e0203 */
[----:B------:R-:W-:Y:S01]  /*a740*/  @!P6 STG.E.U8 desc[UR48][R8.64+0x48], R61 ;  /* 0x0000483d0800e986 */ /* 0x000fe2000c101130 */
[----:B------:R-:W-:-:S13]  /*a750*/  ISETP.LT.OR P6, PT, R0, 0x4a, !P1 ;  /* 0x0000004a0000780c */ /* 0x000fda0004fc1670 */
[----:B------:R-:W3:Y:S02]  /*a760*/  @!P6 LDG.E.U8 R22, desc[UR48][R4.64+0x49] ;  /* 0x000049300416e981 */ /* 0x000ee4000c1e1100 */
[----:B---3--:R-:W-:-:S05]  /*a770*/  @!P6 PRMT R48, R22, 0x8880, RZ ;  /* 0x000088801630e816 */ /* 0x008fca00000000ff */
[----:B------:R-:W-:-:S04]  /*a780*/  @!P6 IMAD R3, R48, R23, RZ ;  /* 0x000000173003e224 */ /* 0x000fc800078e02ff */
[----:B------:R-:W-:-:S05]  /*a790*/  @!P6 IMAD R53, R53, R184, R3 ;  /* 0x000000b83535e224 */ /* 0x000fca00078e0203 */
[----:B------:R1:W-:Y:S04]  /*a7a0*/  @!P6 STG.E.U8 desc[UR48][R8.64+0x49], R53 ;  /* 0x000049350800e986 */ /* 0x0003e8000c101130 */
[----:B------:R-:W0:Y:S02]  /*a7b0*/  @!P5 LDG.E.U8 R22, desc[UR48][R6.64+0x48] ;  /* 0x000048300616d981 */ /* 0x000e24000c1e1100 */
[----:B0-----:R-:W-:-:S05]  /*a7c0*/  @!P5 PRMT R4, R22, 0x8880, RZ ;  /* 0x000088801604d816 */ /* 0x001fca00000000ff */
[----:B------:R-:W-:-:S04]  /*a7d0*/  @!P5 IMAD R3, R4, R23, RZ ;  /* 0x000000170403d224 */ /* 0x000fc800078e02ff */
[----:B--2---:R-:W-:-:S05]  /*a7e0*/  @!P5 IMAD R51, R54, R184, R3 ;  /* 0x000000b83633d224 */ /* 0x004fca00078e0203 */
[----:B------:R-:W-:Y:S04]  /*a7f0*/  @!P5 STG.E.U8 desc[UR48][R56.64+0x48], R51 ;  /* 0x000048333800d986 */ /* 0x000fe8000c101130 */
[----:B------:R-:W1:Y:S01]  /*a800*/  @!P2 LDG.E.U8 R22, desc[UR48][R6.64+0x49] ;  /* 0x000049300616a981 */ /* 0x000e62000c1e1100 */
[----:B------:R-:W-:Y:S02]  /*a810*/  LOP3.LUT P3, RZ, R194, 0x10, RZ, 0xc0, !PT ;  /* 0x00000010c2ff7812 */ /* 0x000fe4000786c0ff */
[----:B-1----:R-:W-:-:S05]  /*a820*/  @!P2 PRMT R8, R22, 0x8880, RZ ;  /* 0x000088801608a816 */ /* 0x002fca00000000ff */
        /* <DEDUP_REMOVED lines=8> */
[----:B------:R0:W-:Y:S01]  /*a8b0*/  @!P2 STG.E.U8 desc[UR48][R20.64+0x40], R7 ;  /* 0x000040071400a986 */ /* 0x0001e2000c101130 */
[----:B------:R-:W-:-:S13]  /*a8c0*/  ISETP.LT.OR P2, PT, R0, 0x42, !P3 ;  /* 0x000000420000780c */ /* 0x000fda0005f41670 */
[----:B------:R-:W2:Y:S01]  /*a8d0*/  @!P2 LDG.E.U8 R22, desc[UR48][R12.64+0x41] ;  /* 0x000041300c16a981 */ /* 0x000ea2000c1e1100 */
[----:B------:R-:W-:Y:S02]  /*a8e0*/  ISETP.LT.OR P6, PT, R0, 0x41, !P4 ;  /* 0x000000410000780c */ /* 0x000fe400067c1670 */
[----:B--2---:R-:W-:-:S05]  /*a8f0*/  @!P2 PRMT R6, R22, 0x8880, RZ ;  /* 0x000088801606a816 */ /* 0x004fca00000000ff */
[----:B------:R-:W-:-:S04]  /*a900*/  @!P2 IMAD R3, R6, R23, RZ ;  /* 0x000000170603a224 */ /* 0x000fc800078e02ff */
[----:B------:R-:W-:-:S05]  /*a910*/  @!P2 IMAD R41, R41, R184, R3 ;  /* 0x000000b82929a224 */ /* 0x000fca00078e0203 */
[----:B------:R-:W-:Y:S04]  /*a920*/  @!P2 STG.E.U8 desc[UR48][R20.64+0x41], R41 ;  /* 0x000041291400a986 */ /* 0x000fe8000c101130 */
[----:B------:R-:W2:Y:S01]  /*a930*/  @!P6 LDG.E.U8 R22, desc[UR48][R14.64+0x40] ;  /* 0x000040300e16e981 */ /* 0x000ea2000c1e1100 */
[----:B------:R-:W-:Y:S02]  /*a940*/  ISETP.LT.OR P5, PT, R0, 0x42, !P4 ;  /* 0x000000420000780c */ /* 0x000fe400067a1670 */
[----:B------:R-:W-:-:S04]  /*a950*/  @!P6 IADD3 R48, P1, R20, UR43, RZ ;  /* 0x0000002b1430ec10 */ /* 0x000fc8000ff3e0ff */
[----:B------:R-:W-:Y:S02]  /*a960*/  @!P6 IADD3.X R49, R21, UR42, RZ, P1, !PT ;  /* 0x0000002a1531ec10 */ /* 0x000fe40008ffe4ff */
[----:B--2---:R-:W-:-:S05]  /*a970*/  @!P6 PRMT R6, R22, 0x8880, RZ ;  /* 0x000088801606e816 */ /* 0x004fca00000000ff */
[----:B------:R-:W-:-:S04]  /*a980*/  @!P6 IMAD R3, R6, R23, RZ ;  /* 0x000000170603e224 */ /* 0x000fc800078e02ff */
[----:B0-----:R-:W-:-:S05]  /*a990*/  @!P6 IMAD R7, R42, R184, R3 ;  /* 0x000000b82a07e224 */ /* 0x001fca00078e0203 */
[----:B------:R0:W-:Y:S04]  /*a9a0*/  @!P6 STG.E.U8 desc[UR48][R48.64+0x40], R7 ;  /* 0x000040073000e986 */ /* 0x0001e8000c101130 */
        /* <DEDUP_REMOVED lines=12> */
[----:B0-----:R-:W-:-:S05]  /*aa70*/  @!P5 IMAD R7, R44, R184, R3 ;  /* 0x000000b82c07d224 */ /* 0x001fca00078e0203 */
[----:B------:R0:W-:Y:S04]  /*aa80*/  @!P5 STG.E.U8 desc[UR48][R20.64+0x48], R7 ;  /* 0x000048071400d986 */ /* 0x0001e8000c101130 */
[----:B------:R-:W2:Y:S01]  /*aa90*/  @!P6 LDG.E.U8 R22, desc[UR48][R12.64+0x49] ;  /* 0x000049300c16e981 */ /* 0x000ea2000c1e1100 */
[----:B------:R-:W-:Y:S02]  /*aaa0*/  ISETP.LT.OR P5, PT, R0, 0x49, !P4 ;  /* 0x000000490000780c */ /* 0x000fe400067a1670 */
[----:B--2---:R-:W-:-:S05]  /*aab0*/  @!P6 PRMT R6, R22, 0x8880, RZ ;  /* 0x000088801606e816 */ /* 0x004fca00000000ff */
[----:B-1----:R-:W-:-:S04]  /*aac0*/  @!P6 IMAD.MOV.U32 R4, RZ, RZ, R6 ;  /* 0x000000ffff04e224 */ /* 0x002fc800078e0006 */
        /* <DEDUP_REMOVED lines=9> */
[----:B------:R-:W-:-:S05]  /*ab60*/  @!P5 IMAD R9, R46, R184, R3 ;  /* 0x000000b82e09d224 */ /* 0x000fca00078e0203 */
[----:B------:R1:W-:Y:S04]  /*ab70*/  @!P5 STG.E.U8 desc[UR48][R4.64+0x48], R9 ;  /* 0x000048090400d986 */ /* 0x0003e8000c101130 */
[----:B------:R-:W2:Y:S01]  /*ab80*/  @!P4 LDG.E.U8 R22, desc[UR48][R14.64+0x49] ;  /* 0x000049300e16c981 */ /* 0x000ea2000c1e1100 */
[----:B------:R-:W-:-:S04]  /*ab90*/  ISETP.NE.AND P3, PT, R72, RZ, PT ;  /* 0x000000ff4800720c */ /* 0x000fc80003f65270 */
[----:B------:R-:W-:Y:S02]  /*aba0*/  ISETP.LT.OR P5, PT, R0, 0x41, !P3 ;  /* 0x000000410000780c */ /* 0x000fe40005fa1670 */
[----:B------:R-:W-:-:S04]  /*abb0*/  @!P4 IADD3 R6, P6, R20, UR43, RZ ;  /* 0x0000002b1406cc10 */ /* 0x000fc8000ffde0ff */
[----:B0-----:R-:W-:Y:S02]  /*abc0*/  @!P4 IADD3.X R7, R21, UR42, RZ, P6, !PT ;  /* 0x0000002a1507cc10 */ /* 0x001fe4000b7fe4ff */
[----:B--2---:R-:W-:-:S05]  /*abd0*/  @!P4 PRMT R8, R22, 0x8880, RZ ;  /* 0x000088801608c816 */ /* 0x004fca00000000ff */
[----:B------:R-:W-:-:S04]  /*abe0*/  @!P4 IMAD R3, R8, R23, RZ ;  /* 0x000000170803c224 */ /* 0x000fc800078e02ff */
[----:B------:R-:W-:-:S05]  /*abf0*/  @!P4 IMAD R47, R47, R184, R3 ;  /* 0x000000b82f2fc224 */ /* 0x000fca00078e0203 */
[----:B------:R-:W-:Y:S04]  /*ac00*/  @!P4 STG.E.U8 desc[UR48][R6.64+0x49], R47 ;  /* 0x0000492f0600c986 */ /* 0x000fe8000c101130 */
[----:B------:R-:W1:Y:S01]  /*ac10*/  @!P5 LDG.E.U8 R22, desc[UR48][R170.64+0x40] ;  /* 0x00004030aa16d981 */ /* 0x000e62000c1e1100 */
[----:B------:R-:W-:Y:S02]  /*ac20*/  ISETP.LT.OR P4, PT, R0, 0x42, !P3 ;  /* 0x000000420000780c */ /* 0x000fe40005f81670 */
[----:B-1----:R-:W-:-:S05]  /*ac30*/  @!P5 PRMT R4, R22, 0x8880, RZ ;  /* 0x000088801604d816 */ /* 0x002fca00000000ff */
[----:B------:R-:W-:-:S04]  /*ac40*/  @!P5 IMAD R3, R4, R23, RZ ;  /* 0x000000170403d224 */ /* 0x000fc800078e02ff */
[----:B------:R-:W-:-:S05]  /*ac50*/  @!P5 IMAD R5, R32, R184, R3 ;  /* 0x000000b82005d224 */ /* 0x000fca00078e0203 */
[----:B------:R0:W-:Y:S04]  /*ac60*/  @!P5 STG.E.U8 desc[UR48][R136.64+0x40], R5 ;  /* 0x000040058800d986 */ /* 0x0001e8000c101130 */
[----:B------:R-:W2:Y:S01]  /*ac70*/  @!P4 LDG.E.U8 R22, desc[UR48][R170.64+0x41] ;  /* 0x00004130aa16c981 */ /* 0x000ea2000c1e1100 */
[----:B------:R-:W-:-:S04]  /*ac80*/  ISETP.NE.AND P2, PT, R70, RZ, PT ;  /* 0x000000ff4600720c */ /* 0x000fc80003f45270 */
        /* <DEDUP_REMOVED lines=8> */
[----:B0-----:R-:W-:Y:S02]  /*ad10*/  @!P5 IADD3.X R5, R173, UR42, RZ, P6, !PT ;  /* 0x0000002aad05dc10 */ /* 0x001fe4000b7fe4ff */
[----:B--2---:R-:W-:-:S05]  /*ad20*/  @!P5 PRMT R6, R22, 0x8880, RZ ;  /* 0x000088801606d816 */ /* 0x004fca00000000ff */
[----:B------:R-:W-:-:S04]  /*ad30*/  @!P5 IMAD R3, R6, R23, RZ ;  /* 0x000000170603d224 */ /* 0x000fc800078e02ff */
[----:B------:R-:W-:-:S05]  /*ad40*/  @!P5 IMAD R9, R34, R184, R3 ;  /* 0x000000b82209d224 */ /* 0x000fca00078e0203 */
[----:B------:R0:W-:Y:S04]  /*ad50*/  @!P5 STG.E.U8 desc[UR48][R4.64+0x40], R9 ;  /* 0x000040090400d986 */ /* 0x0001e8000c101130 */
[----:B------:R-:W2:Y:S01]  /*ad60*/  @!P4 LDG.E.U8 R22, desc[UR48][R10.64+0x41] ;  /* 0x000041300a16c981 */ /* 0x000ea2000c1e1100 */
[----:B------:R-:W-:Y:S02]  /*ad70*/  ISETP.LT.OR P5, PT, R0, 0x49, !P3 ;  /* 0x000000490000780c */ /* 0x000fe40005fa1670 */
[----:B------:R-:W-:-:S04]  /*ad80*/  @!P4 IADD3 R6, P6, R172, UR43, RZ ;  /* 0x0000002bac06cc10 */ /* 0x000fc8000ffde0ff */
[----:B------:R-:W-:Y:S02]  /*ad90*/  @!P4 IADD3.X R7, R173, UR42, RZ, P6, !PT ;  /* 0x0000002aad07cc10 */ /* 0x000fe4000b7fe4ff */
[----:B--2---:R-:W-:-:S05]  /*ada0*/  @!P4 PRMT R8, R22, 0x8880, RZ ;  /* 0x000088801608c816 */ /* 0x004fca00000000ff */
[----:B------:R-:W-:-:S04]  /*adb0*/  @!P4 IMAD R3, R8, R23, RZ ;  /* 0x000000170803c224 */ /* 0x000fc800078e02ff */
[----:B------:R-:W-:-:S05]  /*adc0*/  @!P4 IMAD R35, R35, R184, R3 ;  /* 0x000000b82323c224 */ /* 0x000fca00078e0203 */
[----:B------:R-:W-:Y:S04]  /*add0*/  @!P4 STG.E.U8 desc[UR48][R6.64+0x41], R35 ;  /* 0x000041230600c986 */ /* 0x000fe8000c101130 */
[----:B------:R-:W0:Y:S01]  /*ade0*/  @!P5 LDG.E.U8 R22, desc[UR48][R170.64+0x48] ;  /* 0x00004830aa16d981 */ /* 0x000e22000c1e1100 */
[----:B------:R-:W-:Y:S02]  /*adf0*/  ISETP.LT.OR P3, PT, R0, 0x4a, !P3 ;  /* 0x0000004a0000780c */ /* 0x000fe40005f61670 */
[----:B0-----:R-:W-:-:S05]  /*ae00*/  @!P5 PRMT R4, R22, 0x8880, RZ ;  /* 0x000088801604d816 */ /* 0x001fca00000000ff */
[----:B------:R-:W-:-:S04]  /*ae10*/  @!P5 IMAD R3, R4, R23, RZ ;  /* 0x000000170403d224 */ /* 0x000fc800078e02ff */
[----:B------:R-:W-:-:S05]  /*ae20*/  @!P5 IMAD R5, R36, R184, R3 ;  /* 0x000000b82405d224 */ /* 0x000fca00078e0203 */
[----:B------:R0:W-:Y:S04]  /*ae30*/  @!P5 STG.E.U8 desc[UR48][R136.64+0x48], R5 ;  /* 0x000048058800d986 */ /* 0x0001e8000c101130 */
        /* <DEDUP_REMOVED lines=18> */
[----:B------:R-:W-:Y:S02]  /*af60*/  @!P2 IADD3.X R7, R173, UR42, RZ, P4, !PT ;  /* 0x0000002aad07ac10 */ /* 0x000fe4000a7fe4ff */
[----:B--2---:R-:W-:-:S05]  /*af70*/  @!P2 PRMT R8, R22, 0x8880, RZ ;  /* 0x000088801608a816 */ /* 0x004fca00000000ff */
[----:B------:R-:W-:-:S04]  /*af80*/  @!P2 IMAD R3, R8, R23, RZ ;  /* 0x000000170803a224 */ /* 0x000fc800078e02ff */
[----:B------:R-:W-:-:S05]  /*af90*/  @!P2 IMAD R39, R39, R184, R3 ;  /* 0x000000b82727a224 */ /* 0x000fca00078e0203 */
[----:B------:R-:W-:Y:S04]  /*afa0*/  @!P2 STG.E.U8 desc[UR48][R6.64+0x49], R39 ;  /* 0x000049270600a986 */ /* 0x000fe8000c101130 */
[----:B------:R-:W2:Y:S01]  /*afb0*/  @!P3 LDG.E.U8 R22, desc[UR48][R186.64+0x40] ;  /* 0x00004030ba16b981 */ /* 0x000ea2000c1e1100 */
[----:B------:R-:W-:Y:S01]  /*afc0*/  ISETP.LT.OR P2, PT, R0, 0x42, !P1 ;  /* 0x000000420000780c */ /* 0x000fe20004f41670 */
[----:B0-----:R-:W-:Y:S01]  /*afd0*/  @!P3 IMAD.MOV.U32 R5, RZ, RZ, R129 ;  /* 0x000000ffff05b224 */ /* 0x001fe200078e0081 */
[----:B--2---:R-:W-:-:S05]  /*afe0*/  @!P3 PRMT R4, R22, 0x8880, RZ ;  /* 0x000088801604b816 */ /* 0x004fca00000000ff */
[----:B------:R-:W-:Y:S02]  /*aff0*/  @!P3 IMAD R3, R4, R23, RZ ;  /* 0x000000170403b224 */ /* 0x000fe400078e02ff */
[----:B------:R-:W-:Y:S02]  /*b000*/  @!P3 IMAD.MOV.U32 R4, RZ, RZ, R160 ;  /* 0x000000ffff04b224 */ /* 0x000fe400078e00a0 */
[----:B------:R-:W-:-:S05]  /*b010*/  @!P3 IMAD R9, R24, R184, R3 ;  /* 0x000000b81809b224 */ /* 0x000fca00078e0203 */
[----:B------:R0:W-:Y:S04]  /*b020*/  @!P3 STG.E.U8 desc[UR48][R4.64+0x40], R9 ;  /* 0x000040090400b986 */ /* 0x0001e8000c101130 */
[----:B------:R-:W2:Y:S01]  /*b030*/  @!P2 LDG.E.U8 R22, desc[UR48][R186.64+0x41] ;  /* 0x00004130ba16a981 */ /* 0x000ea2000c1e1100 */
[----:B------:R-:W-:Y:S01]  /*b040*/  ISETP.LT.OR P3, PT, R0, 0x41, !P0 ;  /* 0x000000410000780c */ /* 0x000fe20004761670 */
[----:B0-----:R-:W-:Y:S02]  /*b050*/  @!P2 IMAD.MOV.U32 R4, RZ, RZ, R160 ;  /* 0x000000ffff04a224 */ /* 0x001fe400078e00a0 */
[----:B------:R-:W-:Y:S01]  /*b060*/  @!P2 IMAD.MOV.U32 R5, RZ, RZ, R129 ;  /* 0x000000ffff05a224 */ /* 0x000fe200078e0081 */
[----:B--2---:R-:W-:-:S05]  /*b070*/  @!P2 PRMT R8, R22, 0x8880, RZ ;  /* 0x000088801608a816 */ /* 0x004fca00000000ff */
[----:B------:R-:W-:-:S04]  /*b080*/  @!P2 IMAD.MOV.U32 R6, RZ, RZ, R8 ;  /* 0x000000ffff06a224 */ /* 0x000fc800078e0008 */
        /* <DEDUP_REMOVED lines=12> */
[----:B------:R-:W-:Y:S02]  /*b150*/  ISETP.LT.OR P3, PT, R0, 0x49, !P1 ;  /* 0x000000490000780c */ /* 0x000fe40004f61670 */
[----:B0-----:R-:W-:-:S04]  /*b160*/  @!P2 IADD3 R4, P4, R160, UR43, RZ ;  /* 0x0000002ba004ac10 */ /* 0x001fc8000ff9e0ff */
[----:B------:R-:W-:Y:S02]  /*b170*/  @!P2 IADD3.X R5, R129, UR42, RZ, P4, !PT ;  /* 0x0000002a8105ac10 */ /* 0x000fe4000a7fe4ff */
[----:B--2---:R-:W-:-:S05]  /*b180*/  @!P2 PRMT R8, R22, 0x8880, RZ ;  /* 0x000088801608a816 */ /* 0x004fca00000000ff */
[----:B------:R-:W-:-:S04]  /*b190*/  @!P2 IMAD R3, R8, R23, RZ ;  /* 0x000000170803a224 */ /* 0x000fc800078e02ff */
[----:B------:R-:W-:-:S05]  /*b1a0*/  @!P2 IMAD R27, R27, R184, R3 ;  /* 0x000000b81b1ba224 */ /* 0x000fca00078e0203 */
[----:B------:R0:W-:Y:S04]  /*b1b0*/  @!P2 STG.E.U8 desc[UR48][R4.64+0x41], R27 ;  /* 0x0000411b0400a986 */ /* 0x0001e8000c101130 */
[----:B------:R-:W2:Y:S01]  /*b1c0*/  @!P3 LDG.E.U8 R22, desc[UR48][R186.64+0x48] ;  /* 0x00004830ba16b981 */ /* 0x000ea2000c1e1100 */
[----:B------:R-:W-:Y:S01]  /*b1d0*/  ISETP.LT.OR P1, PT, R0, 0x4a, !P1 ;  /* 0x0000004a0000780c */ /* 0x000fe20004f21670 */
[----:B0-----:R-:W-:Y:S02]  /*b1e0*/  @!P3 IMAD.MOV.U32 R4, RZ, RZ, R160 ;  /* 0x000000ffff04b224 */ /* 0x001fe400078e00a0 */
[----:B------:R-:W-:Y:S01]  /*b1f0*/  @!P3 IMAD.MOV.U32 R5, RZ, RZ, R129 ;  /* 0x000000ffff05b224 */ /* 0x000fe200078e0081 */
        /* <DEDUP_REMOVED lines=20> */
[----:B------:R-:W2:Y:S02]  /*b340*/  @!P0 LDG.E.U8 R22, desc[UR48][R168.64+0x49] ;  /* 0x00004930a8168981 */ /* 0x000ea4000c1e1100 */
[----:B--2---:R-:W-:-:S05]  /*b350*/  @!P0 PRMT R0, R22, 0x8880, RZ ;  /* 0x0000888016008816 */ /* 0x004fca00000000ff */
[----:B------:R-:W-:-:S04]  /*b360*/  @!P0 IMAD R3, R0, R23, RZ ;  /* 0x0000001700038224 */ /* 0x000fc800078e02ff */
[----:B------:R-:W-:Y:S01]  /*b370*/  IMAD R3, R31, R184, R3 ;  /* 0x000000b81f037224 */ /* 0x000fe200078e0203 */
[----:B0-----:R-:W-:Y:S06]  /*b380*/  @P0 BRA `(.L_x_116) ;  /* 0x0000002800e40947 */ /* 0x001fec0003800000 */
[----:B------:R-:W-:-:S04]  /*b390*/  IADD3 R160, P0, R160, UR43, RZ ;  /* 0x0000002ba0a07c10 */ /* 0x000fc8000ff1e0ff */
[----:B------:R-:W-:-:S05]  /*b3a0*/  IADD3.X R161, R129, UR42, RZ, P0, !PT ;  /* 0x0000002a81a17c10 */ /* 0x000fca00087fe4ff */
[----:B------:R0:W-:Y:S01]  /*b3b0*/  STG.E.U8 desc[UR48][R160.64+0x49], R3 ;  /* 0x00004903a0007986 */ /* 0x0001e2000c101130 */
[----:B------:R-:W-:Y:S05]  /*b3c0*/  BRA `(.L_x_116) ;  /* 0x0000002800d47947 */ /* 0x000fea0003800000 */
.L_x_35:
[C---:B------:R-:W-:Y:S01]  /*b3d0*/  ISETP.GE.AND P6, PT, R185.reuse, 0x1, PT ;  /* 0x00000001b900780c */ /* 0x040fe20003fc6270 */
[----:B------:R-:W-:Y:S01]  /*b3e0*/  ULDC.64 UR4, c[0x0][0x5c0] ;  /* 0x0001700000047ab9 */ /* 0x000fe20000000a00 */
[----:B------:R-:W-:Y:S01]  /*b3f0*/  ISETP.GE.AND P5, PT, R185, 0x9, PT ;  /* 0x00000009b900780c */ /* 0x000fe20003fa6270 */
[----:B------:R-:W-:Y:S01]  /*b400*/  IMAD.U32 R11, RZ, RZ, UR10 ;  /* 0x0000000aff0b7e24 */ /* 0x000fe2000f8e00ff */
[C---:B------:R-:W-:Y:S02]  /*b410*/  ISETP.LT.OR P1, PT, R0.reuse, 0x1, !P6 ;  /* 0x000000010000780c */ /* 0x040fe40007721670 */
[----:B------:R-:W-:Y:S02]  /*b420*/  ISETP.LT.OR P2, PT, R0, 0x2, !P6 ;  /* 0x000000020000780c */ /* 0x000fe40007741670 */
[----:B------:R-:W-:Y:S01]  /*b430*/  IADD3 R4, P3, R8, UR4, RZ ;  /* 0x0000000408047c10 */ /* 0x000fe2000ff7e0ff */
[----:B------:R-:W-:Y:S01]  /*b440*/  UIMAD UR4, UR11, 0x78, URZ ;  /* 0x000000780b0478a4 */ /* 0x000fe2000f8e023f */
[----:B------:R-:W-:-:S02]  /*b450*/  ISETP.LT.OR P0, PT, R0, 0x1, !P5 ;  /* 0x000000010000780c */ /* 0x000fc40006f01670 */
[----:B------:R-:W-:Y:S02]  /*b460*/  IADD3.X R5, R7, UR5, RZ, P3, !PT ;  /* 0x0000000507057c10 */ /* 0x000fe40009ffe4ff */
[----:B------:R-:W-:Y:S02]  /*b470*/  ISETP.LT.OR P4, PT, R0, 0x2, !P5 ;  /* 0x000000020000780c */ /* 0x000fe40006f81670 */
[----:B------:R-:W-:Y:S01]  /*b480*/  IADD3 R6, P3, R4, UR43, RZ ;  /* 0x0000002b04067c10 */ /* 0x000fe2000ff7e0ff */
[-C--:B------:R-:W-:Y:S02]  /*b490*/  @!P1 IMAD R3, R176, R184.reuse, RZ ;  /* 0x000000b8b0039224 */ /* 0x080fe400078e02ff */
[-C--:B------:R-:W-:Y:S01]  /*b4a0*/  @!P2 IMAD R177, R177, R184.reuse, RZ ;  /* 0x000000b8b1b1a224 */ /* 0x080fe200078e02ff */
[----:B------:R-:W-:Y:S02]  /*b4b0*/  IADD3.X R7, R5, UR42, RZ, P3, !PT ;  /* 0x0000002a05077c10 */ /* 0x000fe40009ffe4ff */
[----:B------:R0:W-:Y:S01]  /*b4c0*/  @!P1 STG.E.U8 desc[UR48][R4.64], R3 ;  /* 0x0000000304009986 */ /* 0x0001e2000c101130 */
[----:B------:R-:W-:Y:S01]  /*b4d0*/  ISETP.LT.OR P1, PT, R0, 0x9, !P6 ;  /* 0x000000090000780c */ /* 0x000fe20007721670 */
[-C--:B------:R-:W-:Y:S01]  /*b4e0*/  @!P0 IMAD R9, R178, R184.reuse, RZ ;  /* 0x000000b8b2098224 */ /* 0x080fe200078e02ff */
[C---:B------:R-:W-:Y:S01]  /*b4f0*/  ISETP.LT.OR P3, PT, R0.reuse, 0x9, !P5 ;  /* 0x000000090000780c */ /* 0x040fe20006f61670 */
[----:B------:R-:W-:Y:S01]  /*b500*/  @!P2 STG.E.U8 desc[UR48][R4.64+0x1], R177 ;  /* 0x000001b10400a986 */ /* 0x000fe2000c101130 */
[C---:B------:R-:W-:Y:S01]  /*b510*/  ISETP.LT.OR P2, PT, R0.reuse, 0xa, !P6 ;  /* 0x0000000a0000780c */ /* 0x040fe20007741670 */
[-C--:B------:R-:W-:Y:S01]  /*b520*/  @!P4 IMAD R179, R179, R184.reuse, RZ ;  /* 0x000000b8b3b3c224 */ /* 0x080fe200078e02ff */
[----:B------:R-:W-:Y:S01]  /*b530*/  ISETP.GE.AND P6, PT, R185, 0x81, PT ;  /* 0x00000081b900780c */ /* 0x000fe20003fc6270 */
[----:B------:R-:W-:Y:S01]  /*b540*/  @!P0 STG.E.U8 desc[UR48][R6.64], R9 ;  /* 0x0000000906008986 */ /* 0x000fe2000c101130 */
[----:B------:R-:W-:Y:S01]  /*b550*/  ISETP.LT.OR P0, PT, R0, 0xa, !P5 ;  /* 0x0000000a0000780c */ /* 0x000fe20006f01670 */
[----:B------:R-:W-:Y:S01]  /*b560*/  IMAD.WIDE.U32 R10, R11, 0x78, R6 ;  /* 0x000000780b0a7825 */ /* 0x000fe200078e0006 */
[----:B------:R-:W-:Y:S01]  /*b570*/  ISETP.GE.AND P5, PT, R185, 0x89, PT ;  /* 0x00000089b900780c */ /* 0x000fe20003fa6270 */
[----:B------:R-:W-:Y:S02]  /*b580*/  @!P4 STG.E.U8 desc[UR48][R6.64+0x1], R179 ;  /* 0x000001b30600c986 */ /* 0x000fe4000c101130 */
[----:B------:R-:W-:-:S02]  /*b590*/  @!P1 IMAD R13, R180, R184, RZ ;  /* 0x000000b8b40d9224 */ /* 0x000fc400078e02ff */
[-C--:B0-----:R-:W-:Y:S02]  /*b5a0*/  @!P3 IMAD R3, R182, R184.reuse, RZ ;  /* 0x000000b8b603b224 */ /* 0x081fe400078e02ff */
[-C--:B------:R-:W-:Y:S01]  /*b5b0*/  @!P2 IMAD R181, R181, R184.reuse, RZ ;  /* 0x000000b8b5b5a224 */ /* 0x080fe200078e02ff */
[----:B------:R-:W-:Y:S01]  /*b5c0*/  @!P1 STG.E.U8 desc[UR48][R4.64+0x8], R13 ;  /* 0x0000080d04009986 */ /* 0x000fe2000c101130 */
[C---:B------:R-:W-:Y:S01]  /*b5d0*/  ISETP.LT.OR P1, PT, R0.reuse, 0x1, !P6 ;  /* 0x000000010000780c */ /* 0x040fe20007721670 */
[----:B------:R-:W-:Y:S02]  /*b5e0*/  VIADD R11, R11, UR4 ;  /* 0x000000040b0b7c36 */ /* 0x000fe40008000000 */
[----:B------:R-:W-:Y:S01]  /*b5f0*/  @!P2 STG.E.U8 desc[UR48][R4.64+0x9], R181 ;  /* 0x000009b50400a986 */ /* 0x000fe2000c101130 */
[----:B------:R-:W-:Y:S01]  /*b600*/  @!P0 IMAD R183, R183, R184, RZ ;  /* 0x000000b8b7b78224 */ /* 0x000fe200078e02ff */
[C---:B------:R-:W-:Y:S02]  /*b610*/  ISETP.LT.OR P2, PT, R0.reuse, 0x2, !P6 ;  /* 0x000000020000780c */ /* 0x040fe40007741670 */
[----:B------:R0:W-:Y:S01]  /*b620*/  @!P3 STG.E.U8 desc[UR48][R6.64+0x8], R3 ;  /* 0x000008030600b986 */ /* 0x0001e2000c101130 */
[----:B------:R-:W-:-:S03]  /*b630*/  ISETP.LT.OR P3, PT, R0, 0x11, !P5 ;  /* 0x000000110000780c */ /* 0x000fc60006f61670 */
[----:B------:R-:W-:Y:S01]  /*b640*/  @!P0 STG.E.U8 desc[UR48][R6.64+0x9], R183 ;  /* 0x000009b706008986 */ /* 0x000fe2000c101130 */
[----:B------:R-:W-:Y:S01]  /*b650*/  ISETP.LT.OR P0, PT, R0, 0x1, !P5 ;  /* 0x000000010000780c */ /* 0x000fe20006f01670 */
[----:B------:R-:W-:-:S05]  /*b660*/  @!P1 IMAD R15, R168, R184, RZ ;  /* 0x000000b8a80f9224 */ /* 0x000fca00078e02ff */
[----:B------:R-:W-:Y:S01]  /*b670*/  @!P2 IMAD R169, R169, R184, RZ ;  /* 0x000000b8a9a9a224 */ /* 0x000fe200078e02ff */
[----:B------:R-:W-:Y:S01]  /*b680*/  @!P1 STG.E.U8 desc[UR48][R10.64], R15 ;  /* 0x0000000f0a009986 */ /* 0x000fe2000c101130 */
[----:B------:R-:W-:-:S03]  /*b690*/  ISETP.LT.OR P1, PT, R0, 0x2, !P5 ;  /* 0x000000020000780c */ /* 0x000fc60006f21670 */
[----:B------:R1:W-:Y:S02]  /*b6a0*/  @!P2 STG.E.U8 desc[UR48][R10.64+0x1], R169 ;  /* 0x000001a90a00a986 */ /* 0x0003e4000c101130 */
[----:B------:R-:W-:Y:S01]  /*b6b0*/  @!P0 IADD3 R8, P2, R10, UR43, RZ ;  /* 0x0000002b0a088c10 */ /* 0x000fe2000ff5e0ff */
[----:B0-----:R-:W-:-:S03]  /*b6c0*/  @!P0 IMAD R3, R170, R184, RZ ;  /* 0x000000b8aa038224 */ /* 0x001fc600078e02ff */
[----:B------:R-:W-:-:S04]  /*b6d0*/  @!P0 IADD3.X R9, R11, UR42, RZ, P2, !PT ;  /* 0x0000002a0b098c10 */ /* 0x000fc800097fe4ff */
[----:B------:R-:W-:Y:S01]  /*b6e0*/  @!P1 IADD3 R12, P2, R10, UR43, RZ ;  /* 0x0000002b0a0c9c10 */ /* 0x000fe2000ff5e0ff */
[----:B------:R0:W-:Y:S01]  /*b6f0*/  @!P0 STG.E.U8 desc[UR48][R8.64], R3 ;  /* 0x0000000308008986 */ /* 0x0001e2000c101130 */
[C---:B------:R-:W-:Y:S01]  /*b700*/  ISETP.LT.OR P0, PT, R0.reuse, 0x9, !P6 ;  /* 0x000000090000780c */ /* 0x040fe20007701670 */
[----:B------:R-:W-:Y:S01]  /*b710*/  @!P1 IMAD R171, R171, R184, RZ ;  /* 0x000000b8abab9224 */ /* 0x000fe200078e02ff */
[----:B------:R-:W-:Y:S02]  /*b720*/  @!P1 IADD3.X R13, R11, UR42, RZ, P2, !PT ;  /* 0x0000002a0b0d9c10 */ /* 0x000fe400097fe4ff */
[----:B------:R-:W-:-:S03]  /*b730*/  ISETP.LT.OR P2, PT, R0, 0xa, !P6 ;  /* 0x0000000a0000780c */ /* 0x000fc60007741670 */
[----:B------:R2:W-:Y:S01]  /*b740*/  @!P1 STG.E.U8 desc[UR48][R12.64+0x1], R171 ;  /* 0x000001ab0c009986 */ /* 0x0005e2000c101130 */
[----:B------:R-:W-:-:S05]  /*b750*/  ISETP.LT.OR P1, PT, R0, 0x9, !P5 ;  /* 0x000000090000780c */ /* 0x000fca0006f21670 */
[-C--:B-1----:R-:W-:Y:S02]  /*b760*/  @!P0 IMAD R169, R172, R184.reuse, RZ ;  /* 0x000000b8aca98224 */ /* 0x082fe400078e02ff */
[----:B0-----:R-:W-:Y:S02]  /*b770*/  @!P0 IMAD.MOV.U32 R8, RZ, RZ, R10 ;  /* 0x000000ffff088224 */ /* 0x001fe400078e000a */
[----:B------:R-:W-:Y:S02]  /*b780*/  @!P0 IMAD.MOV.U32 R9, RZ, RZ, R11 ;  /* 0x000000ffff098224 */ /* 0x000fe400078e000b */
[-C--:B------:R-:W-:Y:S02]  /*b790*/  @!P2 IMAD R173, R173, R184.reuse, RZ ;  /* 0x000000b8adada224 */ /* 0x080fe400078e02ff */
[----:B------:R-:W-:Y:S01]  /*b7a0*/  @!P1 IMAD R3, R174, R184, RZ ;  /* 0x000000b8ae039224 */ /* 0x000fe200078e02ff */
[----:B------:R0:W-:Y:S01]  /*b7b0*/  @!P0 STG.E.U8 desc[UR48][R8.64+0x8], R169 ;  /* 0x000008a908008986 */ /* 0x0001e2000c101130 */
[----:B------:R-:W-:Y:S01]  /*b7c0*/  ISETP.LT.OR P0, PT, R0, 0xa, !P5 ;  /* 0x0000000a0000780c */ /* 0x000fe20006f01670 */
[----:B--2---:R-:W-:Y:S01]  /*b7d0*/  IMAD.U32 R13, RZ, RZ, UR10 ;  /* 0x0000000aff0d7e24 */ /* 0x004fe2000f8e00ff */
[----:B------:R-:W-:Y:S01]  /*b7e0*/  ISETP.GE.AND P5, PT, R185, 0x101, PT ;  /* 0x00000101b900780c */ /* 0x000fe20003fa6270 */
[----:B------:R1:W-:Y:S01]  /*b7f0*/  @!P2 STG.E.U8 desc[UR48][R10.64+0x9], R173 ;  /* 0x000009ad0a00a986 */ /* 0x0003e2000c101130 */
[----:B------:R-:W-:-:S04]  /*b800*/  @!P1 IADD3 R14, P2, R10, UR43, RZ ;  /* 0x0000002b0a0e9c10 */ /* 0x000fc8000ff5e0ff */
[----:B------:R-:W-:Y:S02]  /*b810*/  @!P1 IADD3.X R15, R11, UR42, RZ, P2, !PT ;  /* 0x0000002a0b0f9c10 */ /* 0x000fe400097fe4ff */
[----:B------:R-:W-:Y:S01]  /*b820*/  ISETP.GE.AND P2, PT, R185, 0x109, PT ;  /* 0x00000109b900780c */ /* 0x000fe20003f46270 */
[----:B0-----:R-:W-:Y:S02]  /*b830*/  IMAD.WIDE.U32 R8, R13, 0x78, R6 ;  /* 0x000000780d087825 */ /* 0x001fe400078e0006 */
[----:B------:R0:W-:Y:S01]  /*b840*/  @!P1 STG.E.U8 desc[UR48][R14.64+0x8], R3 ;  /* 0x000008030e009986 */ /* 0x0001e2000c101130 */
[----:B------:R-:W-:Y:S01]  /*b850*/  @!P0 IADD3 R20, P1, R10, UR43, RZ ;  /* 0x0000002b0a148c10 */ /* 0x000fe2000ff3e0ff */
[----:B------:R-:W-:Y:S02]  /*b860*/  @!P0 IMAD R175, R175, R184, RZ ;  /* 0x000000b8afaf8224 */ /* 0x000fe400078e02ff */
[----:B------:R-:W-:Y:S01]  /*b870*/  VIADD R9, R9, UR4 ;  /* 0x0000000409097c36 */ /* 0x000fe20008000000 */
[----:B------:R-:W-:-:S02]  /*b880*/  @!P0 IADD3.X R21, R11, UR42, RZ, P1, !PT ;  /* 0x0000002a0b158c10 */ /* 0x000fc40008ffe4ff */
[----:B------:R-:W-:-:S03]  /*b890*/  IADD3 R12, P1, R10, UR41, RZ ;  /* 0x000000290a0c7c10 */ /* 0x000fc6000ff3e0ff */
[----:B------:R2:W-:Y:S01]  /*b8a0*/  @!P0 STG.E.U8 desc[UR48][R20.64+0x9], R175 ;  /* 0x000009af14008986 */ /* 0x0005e2000c101130 */
[----:B------:R-:W-:Y:S02]  /*b8b0*/  ISETP.LT.OR P0, PT, R0, 0x1, !P5 ;  /* 0x000000010000780c */ /* 0x000fe40006f01670 */
[----:B------:R-:W-:Y:S02]  /*b8c0*/  IADD3.X R13, R11, UR40, RZ, P1, !PT ;  /* 0x000000280b0d7c10 */ /* 0x000fe40008ffe4ff */
[----:B-1----:R-:W-:-:S04]  /*b8d0*/  @!P3 IADD3 R10, P1, R8, UR43, RZ ;  /* 0x0000002b080abc10 */ /* 0x002fc8000ff3e0ff */
[----:B------:R-:W-:Y:S02]  /*b8e0*/  @!P3 IADD3.X R11, R9, UR42, RZ, P1, !PT ;  /* 0x0000002a090bbc10 */ /* 0x000fe40008ffe4ff */
[----:B------:R-:W-:-:S03]  /*b8f0*/  ISETP.LT.OR P1, PT, R0, 0x1, !P2 ;  /* 0x000000010000780c */ /* 0x000fc60005721670 */
[----:B0-----:R-:W-:-:S05]  /*b900*/  @!P0 IMAD R3, R160, R184, RZ ;  /* 0x000000b8a0038224 */ /* 0x001fca00078e02ff */
[----:B------:R0:W-:Y:S01]  /*b910*/  @!P0 STG.E.U8 desc[UR48][R12.64], R3 ;  /* 0x000000030c008986 */ /* 0x0001e2000c101130 */
[----:B------:R-:W-:-:S04]  /*b920*/  ISETP.LT.OR P0, PT, R0, 0x2, !P5 ;  /* 0x000000020000780c */ /* 0x000fc80006f01670 */
[----:B------:R-:W-:Y:S01]  /*b930*/  @!P1 IADD3 R14, P4, R12, UR43, RZ ;  /* 0x0000002b0c0e9c10 */ /* 0x000fe2000ff9e0ff */
[----:B--2---:R-:W-:-:S03]  /*b940*/  @!P1 IMAD R21, R162, R184, RZ ;  /* 0x000000b8a2159224 */ /* 0x004fc600078e02ff */
[----:B------:R-:W-:-:S05]  /*b950*/  @!P1 IADD3.X R15, R13, UR42, RZ, P4, !PT ;  /* 0x0000002a0d0f9c10 */ /* 0x000fca000a7fe4ff */
[----:B------:R-:W-:-:S05]  /*b960*/  @!P0 IMAD R171, R161, R184, RZ ;  /* 0x000000b8a1ab8224 */ /* 0x000fca00078e02ff */
[----:B------:R-:W-:Y:S01]  /*b970*/  @!P0 STG.E.U8 desc[UR48][R12.64+0x1], R171 ;  /* 0x000001ab0c008986 */ /* 0x000fe2000c101130 */
[----:B------:R-:W-:-:S03]  /*b980*/  ISETP.LT.OR P0, PT, R0, 0x2, !P2 ;  /* 0x000000020000780c */ /* 0x000fc60005701670 */
[----:B------:R-:W-:Y:S01]  /*b990*/  @!P1 STG.E.U8 desc[UR48][R14.64], R21 ;  /* 0x000000150e009986 */ /* 0x000fe2000c101130 */
[----:B------:R-:W-:-:S09]  /*b9a0*/  ISETP.LT.OR P1, PT, R0, 0x9, !P2 ;  /* 0x000000090000780c */ /* 0x000fd20005721670 */
[----:B------:R-:W-:Y:S01]  /*b9b0*/  @!P0 IADD3 R160, P4, R12, UR43, RZ ;  /* 0x0000002b0ca08c10 */ /* 0x000fe2000ff9e0ff */
[----:B0-----:R-:W-:-:S03]  /*b9c0*/  @!P0 IMAD R3, R163, R184, RZ ;  /* 0x000000b8a3038224 */ /* 0x001fc600078e02ff */
[----:B------:R-:W-:Y:S02]  /*b9d0*/  @!P0 IADD3.X R161, R13, UR42, RZ, P4, !PT ;  /* 0x0000002a0da18c10 */ /* 0x000fe4000a7fe4ff */
[----:B------:R-:W-:-:S03]  /*b9e0*/  @!P1 IADD3 R168, P4, R12, UR43, RZ ;  /* 0x0000002b0ca89c10 */ /* 0x000fc6000ff9e0ff */
[----:B------:R0:W-:Y:S01]  /*b9f0*/  @!P0 STG.E.U8 desc[UR48][R160.64+0x1], R3 ;  /* 0x00000103a0008986 */ /* 0x0001e2000c101130 */
[----:B------:R-:W-:Y:S02]  /*ba00*/  ISETP.LT.OR P0, PT, R0, 0x9, !P5 ;  /* 0x000000090000780c */ /* 0x000fe40006f01670 */
[----:B------:R-:W-:Y:S01]  /*ba10*/  @!P1 IADD3.X R169, R13, UR42, RZ, P4, !PT ;  /* 0x0000002a0da99c10 */ /* 0x000fe2000a7fe4ff */
[----:B0-----:R-:W-:-:S10]  /*ba20*/  @!P1 IMAD R3, R166, R184, RZ ;  /* 0x000000b8a6039224 */ /* 0x001fd400078e02ff */
[----:B------:R-:W-:Y:S02]  /*ba30*/  @!P0 IMAD R171, R164, R184, RZ ;  /* 0x000000b8a4ab8224 */ /* 0x000fe400078e02ff */
[----:B------:R-:W-:Y:S02]  /*ba40*/  @!P0 IMAD.MOV.U32 R14, RZ, RZ, R12 ;  /* 0x000000ffff0e8224 */ /* 0x000fe400078e000c */
[----:B------:R-:W-:-:S05]  /*ba50*/  @!P0 IMAD.MOV.U32 R15, RZ, RZ, R13 ;  /* 0x000000ffff0f8224 */ /* 0x000fca00078e000d */
[----:B------:R0:W-:Y:S01]  /*ba60*/  @!P0 STG.E.U8 desc[UR48][R14.64+0x8], R171 ;  /* 0x000008ab0e008986 */ /* 0x0001e2000c101130 */
[----:B------:R-:W-:-:S13]  /*ba70*/  ISETP.LT.OR P0, PT, R0, 0xa, !P5 ;  /* 0x0000000a0000780c */ /* 0x000fda0006f01670 */
[----:B------:R-:W-:Y:S02]  /*ba80*/  @!P0 IMAD R165, R165, R184, RZ ;  /* 0x000000b8a5a58224 */ /* 0x000fe400078e02ff */
[----:B------:R-:W-:Y:S02]  /*ba90*/  @!P0 IMAD.MOV.U32 R20, RZ, RZ, R12 ;  /* 0x000000ffff148224 */ /* 0x000fe400078e000c */
[----:B------:R-:W-:-:S05]  /*baa0*/  @!P0 IMAD.MOV.U32 R21, RZ, RZ, R13 ;  /* 0x000000ffff158224 */ /* 0x000fca00078e000d */
[----:B------:R-:W-:Y:S01]  /*bab0*/  @!P0 STG.E.U8 desc[UR48][R20.64+0x9], R165 ;  /* 0x000009a514008986 */ /* 0x000fe2000c101130 */
[----:B------:R-:W-:-:S03]  /*bac0*/  ISETP.LT.OR P0, PT, R0, 0xa, !P2 ;  /* 0x0000000a0000780c */ /* 0x000fc60005701670 */
[----:B------:R-:W-:Y:S10]  /*bad0*/  @!P1 STG.E.U8 desc[UR48][R168.64+0x8], R3 ;  /* 0x00000803a8009986 */ /* 0x000ff4000c101130 */
[C---:B------:R-:W-:Y:S01]  /*bae0*/  @!P0 IADD3 R162, P4, R12.reuse, UR43, RZ ;  /* 0x0000002b0ca28c10 */ /* 0x040fe2000ff9e0ff */
[----:B------:R-:W-:Y:S01]  /*baf0*/  @!P0 IMAD R167, R167, R184, RZ ;  /* 0x000000b8a7a78224 */ /* 0x000fe200078e02ff */
[----:B------:R-:W-:-:S02]  /*bb00*/  IADD3 R12, P1, R12, UR41, RZ ;  /* 0x000000290c0c7c10 */ /* 0x000fc4000ff3e0ff */
[C---:B------:R-:W-:Y:S02]  /*bb10*/  @!P0 IADD3.X R163, R13.reuse, UR42, RZ, P4, !PT ;  /* 0x0000002a0da38c10 */ /* 0x040fe4000a7fe4ff */
[----:B------:R-:W-:Y:S02]  /*bb20*/  IADD3.X R13, R13, UR40, RZ, P1, !PT ;  /* 0x000000280d0d7c10 */ /* 0x000fe40008ffe4ff */
[C---:B------:R-:W-:Y:S01]  /*bb30*/  ISETP.GE.AND P1, PT, R185.reuse, 0x189, PT ;  /* 0x00000189b900780c */ /* 0x040fe20003f26270 */
[----:B------:R1:W-:Y:S01]  /*bb40*/  @!P0 STG.E.U8 desc[UR48][R162.64+0x9], R167 ;  /* 0x000009a7a2008986 */ /* 0x0003e2000c101130 */
[----:B------:R-:W-:Y:S02]  /*bb50*/  ISETP.GE.AND P0, PT, R185, 0x181, PT ;  /* 0x00000181b900780c */ /* 0x000fe40003f06270 */
[----:B------:R-:W-:-:S13]  /*bb60*/  ISETP.LT.OR P5, PT, R0, 0x1, !P1 ;  /* 0x000000010000780c */ /* 0x000fda0004fa1670 */
[----:B0-----:R-:W-:Y:S01]  /*bb70*/  @!P5 IADD3 R14, P4, R12, UR43, RZ ;  /* 0x0000002b0c0edc10 */ /* 0x001fe2000ff9e0ff */
[----:B-1----:R-:W-:-:S03]  /*bb80*/  @!P5 IMAD R163, R154, R184, RZ ;  /* 0x000000b89aa3d224 */ /* 0x002fc600078e02ff */
[----:B------:R-:W-:Y:S02]  /*bb90*/  @!P5 IADD3.X R15, R13, UR42, RZ, P4, !PT ;  /* 0x0000002a0d0fdc10 */ /* 0x000fe4000a7fe4ff */
[----:B------:R-:W-:-:S13]  /*bba0*/  ISETP.LT.OR P4, PT, R0, 0x1, !P0 ;  /* 0x000000010000780c */ /* 0x000fda0004781670 */
[----:B------:R-:W-:-:S05]  /*bbb0*/  @!P4 IMAD R3, R152, R184, RZ ;  /* 0x000000b89803c224 */ /* 0x000fca00078e02ff */
[----:B------:R-:W-:Y:S01]  /*bbc0*/  @!P4 STG.E.U8 desc[UR48][R12.64], R3 ;  /* 0x000000030c00c986 */ /* 0x000fe2000c101130 */
[----:B------:R-:W-:-:S13]  /*bbd0*/  ISETP.LT.OR P4, PT, R0, 0x2, !P0 ;  /* 0x000000020000780c */ /* 0x000fda0004781670 */
[----:B------:R-:W-:-:S05]  /*bbe0*/  @!P4 IMAD R161, R153, R184, RZ ;  /* 0x000000b899a1c224 */ /* 0x000fca00078e02ff */
[----:B------:R-:W-:Y:S01]  /*bbf0*/  @!P4 STG.E.U8 desc[UR48][R12.64+0x1], R161 ;  /* 0x000001a10c00c986 */ /* 0x000fe2000c101130 */
[----:B------:R-:W-:-:S03]  /*bc00*/  ISETP.LT.OR P4, PT, R0, 0x2, !P1 ;  /* 0x000000020000780c */ /* 0x000fc60004f81670 */
[----:B------:R-:W-:Y:S01]  /*bc10*/  @!P5 STG.E.U8 desc[UR48][R14.64], R163 ;  /* 0x000000a30e00d986 */ /* 0x000fe2000c101130 */
[----:B------:R-:W-:-:S09]  /*bc20*/  ISETP.LT.OR P5, PT, R0, 0x9, !P1 ;  /* 0x000000090000780c */ /* 0x000fd20004fa1670 */
[----:B------:R-:W-:Y:S01]  /*bc30*/  @!P4 IADD3 R20, P6, R12, UR43, RZ ;  /* 0x0000002b0c14cc10 */ /* 0x000fe2000ffde0ff */
[----:B------:R-:W-:-:S03]  /*bc40*/  @!P4 IMAD R155, R155, R184, RZ ;  /* 0x000000b89b9bc224 */ /* 0x000fc600078e02ff */
[----:B------:R-:W-:Y:S02]  /*bc50*/  @!P4 IADD3.X R21, R13, UR42, RZ, P6, !PT ;  /* 0x0000002a0d15cc10 */ /* 0x000fe4000b7fe4ff */
[----:B------:R-:W-:-:S03]  /*bc60*/  @!P5 IADD3 R152, P6, R12, UR43, RZ ;  /* 0x0000002b0c98dc10 */ /* 0x000fc6000ffde0ff */
[----:B------:R0:W-:Y:S01]  /*bc70*/  @!P4 STG.E.U8 desc[UR48][R20.64+0x1], R155 ;  /* 0x0000019b1400c986 */ /* 0x0001e2000c101130 */
[----:B------:R-:W-:Y:S02]  /*bc80*/  ISETP.LT.OR P4, PT, R0, 0x9, !P0 ;  /* 0x000000090000780c */ /* 0x000fe40004781670 */
[----:B------:R-:W-:Y:S01]  /*bc90*/  @!P5 IADD3.X R153, R13, UR42, RZ, P6, !PT ;  /* 0x0000002a0d99dc10 */ /* 0x000fe2000b7fe4ff */
[----:B0-----:R-:W-:-:S10]  /*bca0*/  @!P5 IMAD R21, R158, R184, RZ ;  /* 0x000000b89e15d224 */ /* 0x001fd400078e02ff */
[----:B------:R-:W-:-:S05]  /*bcb0*/  @!P4 IMAD R3, R156, R184, RZ ;  /* 0x000000b89c03c224 */ /* 0x000fca00078e02ff */
[----:B------:R0:W-:Y:S01]  /*bcc0*/  @!P4 STG.E.U8 desc[UR48][R12.64+0x8], R3 ;  /* 0x000008030c00c986 */ /* 0x0001e2000c101130 */
[----:B------:R-:W-:-:S13]  /*bcd0*/  ISETP.LT.OR P4, PT, R0, 0xa, !P0 ;  /* 0x0000000a0000780c */ /* 0x000fda0004781670 */
[----:B------:R-:W-:-:S05]  /*bce0*/  @!P4 IMAD R157, R157, R184, RZ ;  /* 0x000000b89d9dc224 */ /* 0x000fca00078e02ff */
[----:B------:R-:W-:Y:S01]  /*bcf0*/  @!P4 STG.E.U8 desc[UR48][R12.64+0x9], R157 ;  /* 0x0000099d0c00c986 */ /* 0x000fe2000c101130 */
[----:B------:R-:W-:-:S03]  /*bd00*/  ISETP.LT.OR P4, PT, R0, 0xa, !P1 ;  /* 0x0000000a0000780c */ /* 0x000fc60004f81670 */
[----:B------:R-:W-:Y:S01]  /*bd10*/  @!P5 STG.E.U8 desc[UR48][R152.64+0x8], R21 ;  /* 0x000008159800d986 */ /* 0x000fe2000c101130 */
[----:B------:R-:W-:-:S09]  /*bd20*/  ISETP.GE.AND P5, PT, R185, 0x9, PT ;  /* 0x00000009b900780c */ /* 0x000fd20003fa6270 */
[----:B------:R-:W-:Y:S01]  /*bd30*/  @!P4 IADD3 R14, P6, R12, UR43, RZ ;  /* 0x0000002b0c0ecc10 */ /* 0x000fe2000ffde0ff */
[----:B------:R-:W-:-:S03]  /*bd40*/  @!P4 IMAD R159, R159, R184, RZ ;  /* 0x000000b89f9fc224 */ /* 0x000fc600078e02ff */
[----:B------:R-:W-:Y:S02]  /*bd50*/  @!P4 IADD3.X R15, R13, UR42, RZ, P6, !PT ;  /* 0x0000002a0d0fcc10 */ /* 0x000fe4000b7fe4ff */
[----:B------:R-:W-:-:S03]  /*bd60*/  ISETP.GE.AND P6, PT, R185, 0x1, PT ;  /* 0x00000001b900780c */ /* 0x000fc60003fc6270 */
[----:B------:R-:W-:Y:S01]  /*bd70*/  @!P4 STG.E.U8 desc[UR48][R14.64+0x9], R159 ;  /* 0x0000099f0e00c986 */ /* 0x000fe2000c101130 */
[----:B------:R-:W-:-:S13]  /*bd80*/  ISETP.LT.OR P4, PT, R0, 0x11, !P6 ;  /* 0x000000110000780c */ /* 0x000fda0007781670 */
[----:B0-----:R-:W-:-:S05]  /*bd90*/  @!P4 IMAD R3, R144, R184, RZ ;  /* 0x000000b89003c224 */ /* 0x001fca00078e02ff */
[----:B------:R-:W-:Y:S01]  /*bda0*/  @!P4 STG.E.U8 desc[UR48][R4.64+0x10], R3 ;  /* 0x000010030400c986 */ /* 0x000fe2000c101130 */
[----:B------:R-:W-:-:S13]  /*bdb0*/  ISETP.LT.OR P4, PT, R0, 0x12, !P6 ;  /* 0x000000120000780c */ /* 0x000fda0007781670 */
[----:B------:R-:W-:-:S05]  /*bdc0*/  @!P4 IMAD R145, R145, R184, RZ ;  /* 0x000000b89191c224 */ /* 0x000fca00078e02ff */
[----:B------:R0:W-:Y:S01]  /*bdd0*/  @!P4 STG.E.U8 desc[UR48][R4.64+0x11], R145 ;  /* 0x000011910400c986 */ /* 0x0001e2000c101130 */
[----:B------:R-:W-:Y:S01]  /*bde0*/  ISETP.LT.OR P4, PT, R0, 0x11, !P5 ;  /* 0x000000110000780c */ /* 0x000fe20006f81670 */
[----:B0-----:R-:W-:-:S12]  /*bdf0*/  @!P3 IMAD R145, R138, R184, RZ ;  /* 0x000000b88a91b224 */ /* 0x001fd800078e02ff */
[----:B------:R-:W-:-:S05]  /*be00*/  @!P4 IMAD R13, R146, R184, RZ ;  /* 0x000000b8920dc224 */ /* 0x000fca00078e02ff */
[----:B------:R0:W-:Y:S01]  /*be10*/  @!P4 STG.E.U8 desc[UR48][R6.64+0x10], R13 ;  /* 0x0000100d0600c986 */ /* 0x0001e2000c101130 */
[----:B------:R-:W-:-:S13]  /*be20*/  ISETP.LT.OR P4, PT, R0, 0x12, !P5 ;  /* 0x000000120000780c */ /* 0x000fda0006f81670 */
[----:B------:R-:W-:-:S05]  /*be30*/  @!P4 IMAD R147, R147, R184, RZ ;  /* 0x000000b89393c224 */ /* 0x000fca00078e02ff */
[----:B------:R-:W-:Y:S01]  /*be40*/  @!P4 STG.E.U8 desc[UR48][R6.64+0x11], R147 ;  /* 0x000011930600c986 */ /* 0x000fe2000c101130 */
[----:B------:R-:W-:-:S13]  /*be50*/  ISETP.LT.OR P4, PT, R0, 0x19, !P6 ;  /* 0x000000190000780c */ /* 0x000fda0007781670 */
[----:B------:R-:W-:-:S05]  /*be60*/  @!P4 IMAD R3, R148, R184, RZ ;  /* 0x000000b89403c224 */ /* 0x000fca00078e02ff */
[----:B------:R1:W-:Y:S01]  /*be70*/  @!P4 STG.E.U8 desc[UR48][R4.64+0x18], R3 ;  /* 0x000018030400c986 */ /* 0x0003e2000c101130 */
[----:B------:R-:W-:Y:S02]  /*be80*/  ISETP.LT.OR P4, PT, R0, 0x1a, !P6 ;  /* 0x0000001a0000780c */ /* 0x000fe40007781670 */
[----:B------:R-:W-:-:S11]  /*be90*/  ISETP.GE.AND P6, PT, R185, 0x89, PT ;  /* 0x00000089b900780c */ /* 0x000fd60003fc6270 */
[----:B------:R-:W-:-:S05]  /*bea0*/  @!P4 IMAD R149, R149, R184, RZ ;  /* 0x000000b89595c224 */ /* 0x000fca00078e02ff */
[----:B------:R-:W-:Y:S01]  /*beb0*/  @!P4 STG.E.U8 desc[UR48][R4.64+0x19], R149 ;  /* 0x000019950400c986 */ /* 0x000fe2000c101130 */
[----:B------:R-:W-:-:S13]  /*bec0*/  ISETP.LT.OR P4, PT, R0, 0x19, !P5 ;  /* 0x000000190000780c */ /* 0x000fda0006f81670 */
[----:B------:R-:W-:-:S05]  /*bed0*/  @!P4 IMAD R15, R150, R184, RZ ;  /* 0x000000b8960fc224 */ /* 0x000fca00078e02ff */
[----:B------:R2:W-:Y:S01]  /*bee0*/  @!P4 STG.E.U8 desc[UR48][R6.64+0x18], R15 ;  /* 0x0000180f0600c986 */ /* 0x0005e2000c101130 */
[C---:B------:R-:W-:Y:S02]  /*bef0*/  ISETP.LT.OR P4, PT, R0.reuse, 0x1a, !P5 ;  /* 0x0000001a0000780c */ /* 0x040fe40006f81670 */
[----:B------:R-:W-:-:S11]  /*bf00*/  ISETP.LT.OR P5, PT, R0, 0x12, !P6 ;  /* 0x000000120000780c */ /* 0x000fd600077a1670 */
[-C--:B------:R-:W-:Y:S02]  /*bf10*/  @!P4 IMAD R151, R151, R184.reuse, RZ ;  /* 0x000000b89797c224 */ /* 0x080fe400078e02ff */
[----:B------:R-:W-:-:S03]  /*bf20*/  @!P5 IMAD R139, R139, R184, RZ ;  /* 0x000000b88b8bd224 */ /* 0x000fc600078e02ff */
[----:B------:R-:W-:Y:S01]  /*bf30*/  @!P4 STG.E.U8 desc[UR48][R6.64+0x19], R151 ;  /* 0x000019970600c986 */ /* 0x000fe2000c101130 */
[----:B------:R-:W-:-:S04]  /*bf40*/  @!P5 IADD3 R12, P4, R8, UR43, RZ ;  /* 0x0000002b080cdc10 */ /* 0x000fc8000ff9e0ff */
[----:B0-----:R-:W-:Y:S02]  /*bf50*/  @!P5 IADD3.X R13, R9, UR42, RZ, P4, !PT ;  /* 0x0000002a090ddc10 */ /* 0x001fe4000a7fe4ff */
[----:B------:R-:W-:-:S04]  /*bf60*/  ISETP.GE.AND P4, PT, R185, 0x81, PT ;  /* 0x00000081b900780c */ /* 0x000fc80003f86270 */
[----:B------:R-:W-:-:S13]  /*bf70*/  ISETP.LT.OR P4, PT, R0, 0x11, !P4 ;  /* 0x000000110000780c */ /* 0x000fda0006781670 */
[----:B-1----:R-:W-:-:S05]  /*bf80*/  @!P4 IMAD R3, R136, R184, RZ ;  /* 0x000000b88803c224 */ /* 0x002fca00078e02ff */
[----:B------:R-:W-:Y:S01]  /*bf90*/  @!P4 STG.E.U8 desc[UR48][R8.64+0x10], R3 ;  /* 0x000010030800c986 */ /* 0x000fe2000c101130 */
[----:B------:R-:W-:-:S04]  /*bfa0*/  ISETP.GE.AND P4, PT, R185, 0x81, PT ;  /* 0x00000081b900780c */ /* 0x000fc80003f86270 */
[----:B------:R-:W-:-:S13]  /*bfb0*/  ISETP.LT.OR P4, PT, R0, 0x12, !P4 ;  /* 0x000000120000780c */ /* 0x000fda0006781670 */
[----:B--2---:R-:W-:-:S05]  /*bfc0*/  @!P4 IMAD R15, R137, R184, RZ ;  /* 0x000000b8890fc224 */ /* 0x004fca00078e02ff */
[----:B------:R-:W-:Y:S01]  /*bfd0*/  @!P4 STG.E.U8 desc[UR48][R8.64+0x11], R15 ;  /* 0x0000110f0800c986 */ /* 0x000fe2000c101130 */
[----:B------:R-:W-:-:S03]  /*bfe0*/  ISETP.LT.OR P4, PT, R0, 0x19, !P6 ;  /* 0x000000190000780c */ /* 0x000fc60007781670 */
[----:B------:R-:W-:Y:S04]  /*bff0*/  @!P3 STG.E.U8 desc[UR48][R10.64+0x10], R145 ;  /* 0x000010910a00b986 */ /* 0x000fe8000c101130 */
[----:B------:R0:W-:Y:S06]  /*c000*/  @!P5 STG.E.U8 desc[UR48][R12.64+0x11], R139 ;  /* 0x0000118b0c00d986 */ /* 0x0001ec000c101130 */
[----:B------:R-:W-:-:S04]  /*c010*/  @!P4 IADD3 R20, P6, R8, UR43, RZ ;  /* 0x0000002b0814cc10 */ /* 0x000fc8000ffde0ff */
[----:B------:R-:W-:Y:S02]  /*c020*/  @!P4 IADD3.X R21, R9, UR42, RZ, P6, !PT ;  /* 0x0000002a0915cc10 */ /* 0x000fe4000b7fe4ff */
[----:B------:R-:W-:Y:S01]  /*c030*/  ISETP.GE.AND P6, PT, R185, 0x89, PT ;  /* 0x00000089b900780c */ /* 0x000fe20003fc6270 */
[----:B0-----:R-:W-:-:S03]  /*c040*/  @!P4 IMAD R13, R142, R184, RZ ;  /* 0x000000b88e0dc224 */ /* 0x001fc600078e02ff */
[----:B------:R-:W-:-:S13]  /*c050*/  ISETP.LT.OR P3, PT, R0, 0x1a, !P6 ;  /* 0x0000001a0000780c */ /* 0x000fda0007761670 */
[----:B------:R-:W-:Y:S01]  /*c060*/  @!P3 IADD3 R136, P6, R8, UR43, RZ ;  /* 0x0000002b0888bc10 */ /* 0x000fe2000ffde0ff */
[----:B------:R-:W-:-:S03]  /*c070*/  @!P3 IMAD R143, R143, R184, RZ ;  /* 0x000000b88f8fb224 */ /* 0x000fc600078e02ff */
[----:B------:R-:W-:Y:S02]  /*c080*/  @!P3 IADD3.X R137, R9, UR42, RZ, P6, !PT ;  /* 0x0000002a0989bc10 */ /* 0x000fe4000b7fe4ff */
[----:B------:R-:W-:-:S04]  /*c090*/  ISETP.GE.AND P6, PT, R185, 0x81, PT ;  /* 0x00000081b900780c */ /* 0x000fc80003fc6270 */
[----:B------:R-:W-:-:S13]  /*c0a0*/  ISETP.LT.OR P5, PT, R0, 0x19, !P6 ;  /* 0x000000190000780c */ /* 0x000fda00077a1670 */
[----:B------:R-:W-:-:S05]  /*c0b0*/  @!P5 IMAD R3, R140, R184, RZ ;  /* 0x000000b88c03d224 */ /* 0x000fca00078e02ff */
[----:B------:R0:W-:Y:S01]  /*c0c0*/  @!P5 STG.E.U8 desc[UR48][R8.64+0x18], R3 ;  /* 0x000018030800d986 */ /* 0x0001e2000c101130 */
[----:B------:R-:W-:Y:S02]  /*c0d0*/  ISETP.LT.OR P5, PT, R0, 0x1a, !P6 ;  /* 0x0000001a0000780c */ /* 0x000fe400077a1670 */
[----:B------:R-:W-:-:S11]  /*c0e0*/  ISETP.GE.AND P6, PT, R185, 0x89, PT ;  /* 0x00000089b900780c */ /* 0x000fd60003fc6270 */
[----:B------:R-:W-:-:S05]  /*c0f0*/  @!P5 IMAD R141, R141, R184, RZ ;  /* 0x000000b88d8dd224 */ /* 0x000fca00078e02ff */
[----:B------:R-:W-:Y:S01]  /*c100*/  @!P5 STG.E.U8 desc[UR48][R8.64+0x19], R141 ;  /* 0x0000198d0800d986 */ /* 0x000fe2000c101130 */
[----:B------:R-:W-:-:S03]  /*c110*/  IADD3 R10, P5, R8, UR41, RZ ;  /* 0x00000029080a7c10 */ /* 0x000fc6000ffbe0ff */
[----:B------:R-:W-:Y:S01]  /*c120*/  @!P4 STG.E.U8 desc[UR48][R20.64+0x18], R13 ;  /* 0x0000180d1400c986 */ /* 0x000fe2000c101130 */
[C---:B------:R-:W-:Y:S02]  /*c130*/  ISETP.LT.OR P4, PT, R0.reuse, 0x21, !P6 ;  /* 0x000000210000780c */ /* 0x040fe40007781670 */
[----:B------:R-:W-:Y:S01]  /*c140*/  ISETP.GE.AND P6, PT, R185, 0x101, PT ;  /* 0x00000101b900780c */ /* 0x000fe20003fc6270 */
[----:B------:R1:W-:Y:S01]  /*c150*/  @!P3 STG.E.U8 desc[UR48][R136.64+0x19], R143 ;  /* 0x0000198f8800b986 */ /* 0x0003e2000c101130 */
[----:B------:R-:W-:Y:S02]  /*c160*/  IADD3.X R11, R9, UR40, RZ, P5, !PT ;  /* 0x00000028090b7c10 */ /* 0x000fe4000affe4ff */
[----:B------:R-:W-:-:S07]  /*c170*/  ISETP.LT.OR P3, PT, R0, 0x11, !P6 ;  /* 0x000000110000780c */ /* 0x000fce0007761670 */
[----:B------:R-:W-:-:S04]  /*c180*/  @!P4 IADD3 R14, P5, R8, UR43, RZ ;  /* 0x0000002b080ecc10 */ /* 0x000fc8000ffbe0ff */
[----:B------:R-:W-:Y:S02]  /*c190*/  @!P4 IADD3.X R15, R9, UR42, RZ, P5, !PT ;  /* 0x0000002a090fcc10 */ /* 0x000fe4000affe4ff */
[----:B0-----:R-:W-:-:S05]  /*c1a0*/  @!P3 IMAD R3, R128, R184, RZ ;  /* 0x000000b88003b224 */ /* 0x001fca00078e02ff */
[----:B------:R0:W-:Y:S01]  /*c1b0*/  @!P3 STG.E.U8 desc[UR48][R10.64+0x10], R3 ;  /* 0x000010030a00b986 */ /* 0x0001e2000c101130 */
[----:B------:R-:W-:-:S13]  /*c1c0*/  ISETP.LT.OR P3, PT, R0, 0x12, !P6 ;  /* 0x000000120000780c */ /* 0x000fda0007761670 */
[----:B------:R-:W-:-:S05]  /*c1d0*/  @!P3 IMAD R129, R129, R184, RZ ;  /* 0x000000b88181b224 */ /* 0x000fca00078e02ff */
[----:B------:R-:W-:Y:S01]  /*c1e0*/  @!P3 STG.E.U8 desc[UR48][R10.64+0x11], R129 ;  /* 0x000011810a00b986 */ /* 0x000fe2000c101130 */
[----:B------:R-:W-:-:S13]  /*c1f0*/  ISETP.LT.OR P3, PT, R0, 0x11, !P2 ;  /* 0x000000110000780c */ /* 0x000fda0005761670 */
[----:B------:R-:W-:Y:S01]  /*c200*/  @!P3 IADD3 R12, P5, R10, UR43, RZ ;  /* 0x0000002b0a0cbc10 */ /* 0x000fe2000ffbe0ff */
[----:B-1----:R-:W-:-:S03]  /*c210*/  @!P3 IMAD R137, R130, R184, RZ ;  /* 0x000000b88289b224 */ /* 0x002fc600078e02ff */
[----:B------:R-:W-:Y:S02]  /*c220*/  @!P3 IADD3.X R13, R11, UR42, RZ, P5, !PT ;  /* 0x0000002a0b0dbc10 */ /* 0x000fe4000affe4ff */
[----:B------:R-:W-:-:S03]  /*c230*/  ISETP.LT.OR P5, PT, R0, 0x12, !P2 ;  /* 0x000000120000780c */ /* 0x000fc600057a1670 */
[----:B------:R-:W-:Y:S10]  /*c240*/  @!P3 STG.E.U8 desc[UR48][R12.64+0x10], R137 ;  /* 0x000010890c00b986 */ /* 0x000ff4000c101130 */
[----:B------:R-:W-:Y:S01]  /*c250*/  @!P5 IADD3 R20, P6, R10, UR43, RZ ;  /* 0x0000002b0a14dc10 */ /* 0x000fe2000ffde0ff */
[----:B------:R-:W-:-:S03]  /*c260*/  @!P5 IMAD R131, R131, R184, RZ ;  /* 0x000000b88383d224 */ /* 0x000fc600078e02ff */
[----:B------:R-:W-:Y:S02]  /*c270*/  @!P5 IADD3.X R21, R11, UR42, RZ, P6, !PT ;  /* 0x0000002a0b15dc10 */ /* 0x000fe4000b7fe4ff */
[----:B------:R-:W-:-:S03]  /*c280*/  ISETP.GE.AND P6, PT, R185, 0x101, PT ;  /* 0x00000101b900780c */ /* 0x000fc60003fc6270 */
[----:B------:R1:W-:Y:S01]  /*c290*/  @!P5 STG.E.U8 desc[UR48][R20.64+0x11], R131 ;  /* 0x000011831400d986 */ /* 0x0003e2000c101130 */
[----:B------:R-:W-:-:S13]  /*c2a0*/  ISETP.LT.OR P3, PT, R0, 0x19, !P6 ;  /* 0x000000190000780c */ /* 0x000fda0007761670 */
[----:B0-----:R-:W-:-:S05]  /*c2b0*/  @!P3 IMAD R3, R132, R184, RZ ;  /* 0x000000b88403b224 */ /* 0x001fca00078e02ff */
[----:B------:R0:W-:Y:S01]  /*c2c0*/  @!P3 STG.E.U8 desc[UR48][R10.64+0x18], R3 ;  /* 0x000018030a00b986 */ /* 0x0001e2000c101130 */
[----:B------:R-:W-:-:S13]  /*c2d0*/  ISETP.LT.OR P3, PT, R0, 0x1a, !P6 ;  /* 0x0000001a0000780c */ /* 0x000fda0007761670 */
[----:B------:R-:W-:-:S05]  /*c2e0*/  @!P3 IMAD R133, R133, R184, RZ ;  /* 0x000000b88585b224 */ /* 0x000fca00078e02ff */
[----:B------:R2:W-:Y:S01]  /*c2f0*/  @!P3 STG.E.U8 desc[UR48][R10.64+0x19], R133 ;  /* 0x000019850a00b986 */ /* 0x0005e2000c101130 */
[----:B------:R-:W-:-:S13]  /*c300*/  ISETP.LT.OR P3, PT, R0, 0x19, !P2 ;  /* 0x000000190000780c */ /* 0x000fda0005761670 */
[----:B------:R-:W-:Y:S01]  /*c310*/  @!P3 IADD3 R128, P5, R10, UR43, RZ ;  /* 0x0000002b0a80bc10 */ /* 0x000fe2000ffbe0ff */
[----:B-1----:R-:W-:-:S03]  /*c320*/  @!P3 IMAD R21, R134, R184, RZ ;  /* 0x000000b88615b224 */ /* 0x002fc600078e02ff */
[----:B------:R-:W-:Y:S02]  /*c330*/  @!P3 IADD3.X R129, R11, UR42, RZ, P5, !PT ;  /* 0x0000002a0b81bc10 */ /* 0x000fe4000affe4ff */
[----:B------:R-:W-:-:S03]  /*c340*/  ISETP.LT.OR P5, PT, R0, 0x1a, !P2 ;  /* 0x0000001a0000780c */ /* 0x000fc600057a1670 */
[----:B------:R1:W-:Y:S01]  /*c350*/  @!P3 STG.E.U8 desc[UR48][R128.64+0x18], R21 ;  /* 0x000018158000b986 */ /* 0x0003e2000c101130 */
[----:B------:R-:W-:-:S04]  /*c360*/  IADD3 R12, P3, R10, UR41, RZ ;  /* 0x000000290a0c7c10 */ /* 0x000fc8000ff7e0ff */
[----:B------:R-:W-:Y:S02]  /*c370*/  IADD3.X R13, R11, UR40, RZ, P3, !PT ;  /* 0x000000280b0d7c10 */ /* 0x000fe40009ffe4ff */
[----:B------:R-:W-:-:S03]  /*c380*/  ISETP.LT.OR P3, PT, R0, 0x11, !P0 ;  /* 0x000000110000780c */ /* 0x000fc60004761670 */
[----:B------:R-:W-:Y:S01]  /*c390*/  @!P5 IADD3 R130, P6, R10, UR43, RZ ;  /* 0x0000002b0a82dc10 */ /* 0x000fe2000ffde0ff */
[----:B------:R-:W-:-:S03]  /*c3a0*/  @!P5 IMAD R135, R135, R184, RZ ;  /* 0x000000b88787d224 */ /* 0x000fc600078e02ff */
[----:B------:R-:W-:-:S05]  /*c3b0*/  @!P5 IADD3.X R131, R11, UR42, RZ, P6, !PT ;  /* 0x0000002a0b83dc10 */ /* 0x000fca000b7fe4ff */
[----:B------:R-:W-:Y:S01]  /*c3c0*/  @!P5 STG.E.U8 desc[UR48][R130.64+0x19], R135 ;  /* 0x000019878200d986 */ /* 0x000fe2000c101130 */
[----:B0-----:R-:W-:-:S05]  /*c3d0*/  @!P3 IMAD R3, R120, R184, RZ ;  /* 0x000000b87803b224 */ /* 0x001fca00078e02ff */
[----:B------:R0:W-:Y:S01]  /*c3e0*/  @!P3 STG.E.U8 desc[UR48][R12.64+0x10], R3 ;  /* 0x000010030c00b986 */ /* 0x0001e2000c101130 */
[----:B------:R-:W-:-:S13]  /*c3f0*/  ISETP.LT.OR P3, PT, R0, 0x12, !P0 ;  /* 0x000000120000780c */ /* 0x000fda0004761670 */
[----:B--2---:R-:W-:-:S05]  /*c400*/  @!P3 IMAD R133, R121, R184, RZ ;  /* 0x000000b87985b224 */ /* 0x004fca00078e02ff */
[----:B------:R-:W-:Y:S01]  /*c410*/  @!P3 STG.E.U8 desc[UR48][R12.64+0x11], R133 ;  /* 0x000011850c00b986 */ /* 0x000fe2000c101130 */
[----:B-1----:R-:W-:-:S04]  /*c420*/  IADD3 R128, P3, R10, UR41, RZ ;  /* 0x000000290a807c10 */ /* 0x002fc8000ff7e0ff */
[----:B------:R-:W-:Y:S02]  /*c430*/  IADD3.X R132, R11, UR40, RZ, P3, !PT ;  /* 0x000000280b847c10 */ /* 0x000fe40009ffe4ff */
[----:B------:R-:W-:-:S13]  /*c440*/  ISETP.LT.OR P3, PT, R0, 0x11, !P1 ;  /* 0x000000110000780c */ /* 0x000fda0004f61670 */
[----:B------:R-:W-:Y:S01]  /*c450*/  @!P3 IADD3 R20, P5, R12, UR43, RZ ;  /* 0x0000002b0c14bc10 */ /* 0x000fe2000ffbe0ff */
[----:B0-----:R-:W-:-:S03]  /*c460*/  @!P3 IMAD R3, R122, R184, RZ ;  /* 0x000000b87a03b224 */ /* 0x001fc600078e02ff */
[----:B------:R-:W-:Y:S02]  /*c470*/  @!P3 IADD3.X R21, R13, UR42, RZ, P5, !PT ;  /* 0x0000002a0d15bc10 */ /* 0x000fe4000affe4ff */
[----:B------:R-:W-:-:S03]  /*c480*/  ISETP.LT.OR P5, PT, R0, 0x12, !P1 ;  /* 0x000000120000780c */ /* 0x000fc60004fa1670 */
[----:B------:R0:W-:Y:S01]  /*c490*/  @!P3 STG.E.U8 desc[UR48][R20.64+0x10], R3 ;  /* 0x000010031400b986 */ /* 0x0001e2000c101130 */
[----:B------:R-:W-:-:S09]  /*c4a0*/  ISETP.LT.OR P3, PT, R0, 0x19, !P0 ;  /* 0x000000190000780c */ /* 0x000fd20004761670 */
[----:B------:R-:W-:Y:S01]  /*c4b0*/  @!P5 IADD3 R120, P6, R128, UR43, RZ ;  /* 0x0000002b8078dc10 */ /* 0x000fe2000ffde0ff */
[----:B------:R-:W-:-:S03]  /*c4c0*/  @!P5 IMAD R129, R123, R184, RZ ;  /* 0x000000b87b81d224 */ /* 0x000fc600078e02ff */
[----:B------:R-:W-:Y:S01]  /*c4d0*/  @!P5 IADD3.X R121, R132, UR42, RZ, P6, !PT ;  /* 0x0000002a8479dc10 */ /* 0x000fe2000b7fe4ff */
[----:B------:R-:W-:-:S04]  /*c4e0*/  @!P3 IMAD R131, R124, R184, RZ ;  /* 0x000000b87c83b224 */ /* 0x000fc800078e02ff */
[----:B------:R1:W-:Y:S04]  /*c4f0*/  @!P5 STG.E.U8 desc[UR48][R120.64+0x11], R129 ;  /* 0x000011817800d986 */ /* 0x0003e8000c101130 */
[----:B------:R-:W-:Y:S01]  /*c500*/  @!P3 STG.E.U8 desc[UR48][R12.64+0x18], R131 ;  /* 0x000018830c00b986 */ /* 0x000fe2000c101130 */
[----:B------:R-:W-:-:S13]  /*c510*/  ISETP.LT.OR P3, PT, R0, 0x1a, !P0 ;  /* 0x0000001a0000780c */ /* 0x000fda0004761670 */
[----:B------:R-:W-:-:S05]  /*c520*/  @!P3 IMAD R125, R125, R184, RZ ;  /* 0x000000b87d7db224 */ /* 0x000fca00078e02ff */
[----:B------:R2:W-:Y:S01]  /*c530*/  @!P3 STG.E.U8 desc[UR48][R12.64+0x19], R125 ;  /* 0x0000197d0c00b986 */ /* 0x0005e2000c101130 */
[----:B------:R-:W-:-:S13]  /*c540*/  ISETP.LT.OR P3, PT, R0, 0x19, !P1 ;  /* 0x000000190000780c */ /* 0x000fda0004f61670 */
[----:B------:R-:W-:Y:S01]  /*c550*/  @!P3 IADD3 R122, P5, R12, UR43, RZ ;  /* 0x0000002b0c7abc10 */ /* 0x000fe2000ffbe0ff */
[----:B0-----:R-:W-:-:S03]  /*c560*/  @!P3 IMAD R3, R126, R184, RZ ;  /* 0x000000b87e03b224 */ /* 0x001fc600078e02ff */
[----:B------:R-:W-:Y:S02]  /*c570*/  @!P3 IADD3.X R123, R13, UR42, RZ, P5, !PT ;  /* 0x0000002a0d7bbc10 */ /* 0x000fe4000affe4ff */
[----:B------:R-:W-:-:S03]  /*c580*/  ISETP.LT.OR P5, PT, R0, 0x1a, !P1 ;  /* 0x0000001a0000780c */ /* 0x000fc60004fa1670 */
[----:B------:R0:W-:Y:S10]  /*c590*/  @!P3 STG.E.U8 desc[UR48][R122.64+0x18], R3 ;  /* 0x000018037a00b986 */ /* 0x0001f4000c101130 */
[----:B------:R-:W-:Y:S01]  /*c5a0*/  @!P5 IADD3 R20, P6, R128, UR43, RZ ;  /* 0x0000002b8014dc10 */ /* 0x000fe2000ffde0ff */
[----:B------:R-:W-:-:S03]  /*c5b0*/  @!P5 IMAD R127, R127, R184, RZ ;  /* 0x000000b87f7fd224 */ /* 0x000fc600078e02ff */
[----:B------:R-:W-:Y:S02]  /*c5c0*/  @!P5 IADD3.X R21, R132, UR42, RZ, P6, !PT ;  /* 0x0000002a8415dc10 */ /* 0x000fe4000b7fe4ff */
[----:B------:R-:W-:-:S03]  /*c5d0*/  ISETP.GE.AND P6, PT, R185, 0x1, PT ;  /* 0x00000001b900780c */ /* 0x000fc60003fc6270 */
[----:B------:R-:W-:Y:S01]  /*c5e0*/  @!P5 STG.E.U8 desc[UR48][R20.64+0x19], R127 ;  /* 0x0000197f1400d986 */ /* 0x000fe2000c101130 */
[----:B------:R-:W-:Y:S02]  /*c5f0*/  ISETP.LT.OR P3, PT, R0, 0x21, !P6 ;  /* 0x000000210000780c */ /* 0x000fe40007761670 */
[----:B------:R-:W-:-:S11]  /*c600*/  ISETP.GE.AND P5, PT, R185, 0x9, PT ;  /* 0x00000009b900780c */ /* 0x000fd60003fa6270 */
[----:B-1----:R-:W-:-:S05]  /*c610*/  @!P3 IMAD R121, R112, R184, RZ ;  /* 0x000000b87079b224 */ /* 0x002fca00078e02ff */
[----:B------:R-:W-:Y:S01]  /*c620*/  @!P3 STG.E.U8 desc[UR48][R4.64+0x20], R121 ;  /* 0x000020790400b986 */ /* 0x000fe2000c101130 */
[----:B------:R-:W-:-:S13]  /*c630*/  ISETP.LT.OR P3, PT, R0, 0x22, !P6 ;  /* 0x000000220000780c */ /* 0x000fda0007761670 */
[----:B------:R-:W-:-:S05]  /*c640*/  @!P3 IMAD R113, R113, R184, RZ ;  /* 0x000000b87171b224 */ /* 0x000fca00078e02ff */
[----:B------:R-:W-:Y:S01]  /*c650*/  @!P3 STG.E.U8 desc[UR48][R4.64+0x21], R113 ;  /* 0x000021710400b986 */ /* 0x000fe2000c101130 */
[----:B------:R-:W-:-:S13]  /*c660*/  ISETP.LT.OR P3, PT, R0, 0x21, !P5 ;  /* 0x000000210000780c */ /* 0x000fda0006f61670 */
[----:B--2---:R-:W-:-:S05]  /*c670*/  @!P3 IMAD R125, R114, R184, RZ ;  /* 0x000000b8727db224 */ /* 0x004fca00078e02ff */
[----:B------:R-:W-:Y:S01]  /*c680*/  @!P3 STG.E.U8 desc[UR48][R6.64+0x20], R125 ;  /* 0x0000207d0600b986 */ /* 0x000fe2000c101130 */
[----:B------:R-:W-:-:S13]  /*c690*/  ISETP.LT.OR P3, PT, R0, 0x22, !P5 ;  /* 0x000000220000780c */ /* 0x000fda0006f61670 */
[----:B------:R-:W-:-:S05]  /*c6a0*/  @!P3 IMAD R115, R115, R184, RZ ;  /* 0x000000b87373b224 */ /* 0x000fca00078e02ff */
[----:B------:R-:W-:Y:S01]  /*c6b0*/  @!P3 STG.E.U8 desc[UR48][R6.64+0x21], R115 ;  /* 0x000021730600b986 */ /* 0x000fe2000c101130 */
[----:B------:R-:W-:-:S13]  /*c6c0*/  ISETP.LT.OR P3, PT, R0, 0x29, !P6 ;  /* 0x000000290000780c */ /* 0x000fda0007761670 */
[----:B0-----:R-:W-:-:S05]  /*c6d0*/  @!P3 IMAD R3, R116, R184, RZ ;  /* 0x000000b87403b224 */ /* 0x001fca00078e02ff */
[----:B------:R-:W-:Y:S01]  /*c6e0*/  @!P3 STG.E.U8 desc[UR48][R4.64+0x28], R3 ;  /* 0x000028030400b986 */ /* 0x000fe2000c101130 */
[----:B------:R-:W-:Y:S02]  /*c6f0*/  ISETP.LT.OR P3, PT, R0, 0x2a, !P6 ;  /* 0x0000002a0000780c */ /* 0x000fe40007761670 */
[----:B------:R-:W-:-:S11]  /*c700*/  ISETP.GE.AND P6, PT, R185, 0x89, PT ;  /* 0x00000089b900780c */ /* 0x000fd60003fc6270 */
[----:B------:R-:W-:-:S05]  /*c710*/  @!P3 IMAD R117, R117, R184, RZ ;  /* 0x000000b87575b224 */ /* 0x000fca00078e02ff */
[----:B------:R0:W-:Y:S01]  /*c720*/  @!P3 STG.E.U8 desc[UR48][R4.64+0x29], R117 ;  /* 0x000029750400b986 */ /* 0x0001e2000c101130 */
[----:B------:R-:W-:Y:S01]  /*c730*/  ISETP.LT.OR P3, PT, R0, 0x29, !P5 ;  /* 0x000000290000780c */ /* 0x000fe20006f61670 */
[----:B0-----:R-:W-:-:S12]  /*c740*/  @!P4 IMAD R117, R106, R184, RZ ;  /* 0x000000b86a75c224 */ /* 0x001fd800078e02ff */
[----:B------:R-:W-:-:S05]  /*c750*/  @!P3 IMAD R113, R118, R184, RZ ;  /* 0x000000b87671b224 */ /* 0x000fca00078e02ff */
[----:B------:R-:W-:Y:S01]  /*c760*/  @!P3 STG.E.U8 desc[UR48][R6.64+0x28], R113 ;  /* 0x000028710600b986 */ /* 0x000fe2000c101130 */
[C---:B------:R-:W-:Y:S02]  /*c770*/  ISETP.LT.OR P3, PT, R0.reuse, 0x2a, !P5 ;  /* 0x0000002a0000780c */ /* 0x040fe40006f61670 */
[----:B------:R-:W-:-:S11]  /*c780*/  ISETP.LT.OR P5, PT, R0, 0x22, !P6 ;  /* 0x000000220000780c */ /* 0x000fd600077a1670 */
[----:B------:R-:W-:-:S05]  /*c790*/  @!P3 IMAD R119, R119, R184, RZ ;  /* 0x000000b87777b224 */ /* 0x000fca00078e02ff */
[----:B------:R-:W-:Y:S01]  /*c7a0*/  @!P3 STG.E.U8 desc[UR48][R6.64+0x29], R119 ;  /* 0x000029770600b986 */ /* 0x000fe2000c101130 */
[----:B------:R-:W-:-:S04]  /*c7b0*/  @!P5 IADD3 R20, P3, R8, UR43, RZ ;  /* 0x0000002b0814dc10 */ /* 0x000fc8000ff7e0ff */
[----:B------:R-:W-:Y:S02]  /*c7c0*/  @!P5 IADD3.X R21, R9, UR42, RZ, P3, !PT ;  /* 0x0000002a0915dc10 */ /* 0x000fe40009ffe4ff */
[----:B------:R-:W-:-:S04]  /*c7d0*/  ISETP.GE.AND P3, PT, R185, 0x81, PT ;  /* 0x00000081b900780c */ /* 0x000fc80003f66270 */
[----:B------:R-:W-:-:S13]  /*c7e0*/  ISETP.LT.OR P3, PT, R0, 0x21, !P3 ;  /* 0x000000210000780c */ /* 0x000fda0005f61670 */
[----:B------:R-:W-:-:S05]  /*c7f0*/  @!P3 IMAD R3, R104, R184, RZ ;  /* 0x000000b86803b224 */ /* 0x000fca00078e02ff */
[----:B------:R0:W-:Y:S01]  /*c800*/  @!P3 STG.E.U8 desc[UR48][R8.64+0x20], R3 ;  /* 0x000020030800b986 */ /* 0x0001e2000c101130 */
[----:B------:R-:W-:-:S04]  /*c810*/  ISETP.GE.AND P3, PT, R185, 0x81, PT ;  /* 0x00000081b900780c */ /* 0x000fc80003f66270 */
[----:B------:R-:W-:Y:S01]  /*c820*/  ISETP.LT.OR P3, PT, R0, 0x22, !P3 ;  /* 0x000000220000780c */ /* 0x000fe20005f61670 */
[----:B0-----:R-:W-:-:S12]  /*c830*/  @!P5 IMAD R3, R107, R184, RZ ;  /* 0x000000b86b03d224 */ /* 0x001fd800078e02ff */
[----:B------:R-:W-:-:S05]  /*c840*/  @!P3 IMAD R115, R105, R184, RZ ;  /* 0x000000b86973b224 */ /* 0x000fca00078e02ff */
        /* <DEDUP_REMOVED lines=20> */
[----:B------:R-:W-:-:S03]  /*c990*/  ISETP.LT.OR P5, PT, R0, 0x31, !P6 ;  /* 0x000000310000780c */ /* 0x000fc600077a1670 */
[----:B------:R1:W-:Y:S04]  /*c9a0*/  @!P3 STG.E.U8 desc[UR48][R104.64+0x28], R3 ;  /* 0x000028036800b986 */ /* 0x0003e8000c101130 */
[----:B------:R-:W-:Y:S06]  /*c9b0*/  @!P4 STG.E.U8 desc[UR48][R112.64+0x29], R111 ;  /* 0x0000296f7000c986 */ /* 0x000fec000c101130 */
[----:B------:R-:W-:-:S04]  /*c9c0*/  @!P5 IADD3 R106, P6, R8, UR43, RZ ;  /* 0x0000002b086adc10 */ /* 0x000fc8000ffde0ff */
[----:B------:R-:W-:Y:S02]  /*c9d0*/  @!P5 IADD3.X R107, R9, UR42, RZ, P6, !PT ;  /* 0x0000002a096bdc10 */ /* 0x000fe4000b7fe4ff */
[----:B------:R-:W-:-:S04]  /*c9e0*/  ISETP.GE.AND P6, PT, R185, 0x101, PT ;  /* 0x00000101b900780c */ /* 0x000fc80003fc6270 */
[----:B------:R-:W-:-:S13]  /*c9f0*/  ISETP.LT.OR P3, PT, R0, 0x21, !P6 ;  /* 0x000000210000780c */ /* 0x000fda0007761670 */
[----:B0-----:R-:W-:-:S05]  /*ca00*/  @!P3 IMAD R115, R96, R184, RZ ;  /* 0x000000b86073b224 */ /* 0x001fca00078e02ff */
[----:B------:R-:W-:Y:S01]  /*ca10*/  @!P3 STG.E.U8 desc[UR48][R10.64+0x20], R115 ;  /* 0x000020730a00b986 */ /* 0x000fe2000c101130 */
        /* <DEDUP_REMOVED lines=8> */
[----:B------:R0:W-:Y:S10]  /*caa0*/  @!P3 STG.E.U8 desc[UR48][R14.64+0x20], R3 ;  /* 0x000020030e00b986 */ /* 0x0001f4000c101130 */
[----:B------:R-:W-:Y:S01]  /*cab0*/  @!P4 IADD3 R20, P6, R10, UR43, RZ ;  /* 0x0000002b0a14cc10 */ /* 0x000fe2000ffde0ff */
[----:B------:R-:W-:-:S03]  /*cac0*/  @!P4 IMAD R99, R99, R184, RZ ;  /* 0x000000b86363c224 */ /* 0x000fc600078e02ff */
[----:B------:R-:W-:Y:S02]  /*cad0*/  @!P4 IADD3.X R21, R11, UR42, RZ, P6, !PT ;  /* 0x0000002a0b15cc10 */ /* 0x000fe4000b7fe4ff */
[----:B------:R-:W-:-:S03]  /*cae0*/  ISETP.GE.AND P6, PT, R185, 0x101, PT ;  /* 0x00000101b900780c */ /* 0x000fc60003fc6270 */
[----:B------:R1:W-:Y:S01]  /*caf0*/  @!P4 STG.E.U8 desc[UR48][R20.64+0x21], R99 ;  /* 0x000021631400c986 */ /* 0x0003e2000c101130 */
[----:B------:R-:W-:-:S13]  /*cb00*/  ISETP.LT.OR P3, PT, R0, 0x29, !P6 ;  /* 0x000000290000780c */ /* 0x000fda0007761670 */
[----:B------:R-:W-:-:S05]  /*cb10*/  @!P3 IMAD R105, R100, R184, RZ ;  /* 0x000000b86469b224 */ /* 0x000fca00078e02ff */
[----:B------:R-:W-:Y:S01]  /*cb20*/  @!P3 STG.E.U8 desc[UR48][R10.64+0x28], R105 ;  /* 0x000028690a00b986 */ /* 0x000fe2000c101130 */
[----:B------:R-:W-:-:S13]  /*cb30*/  ISETP.LT.OR P3, PT, R0, 0x2a, !P6 ;  /* 0x0000002a0000780c */ /* 0x000fda0007761670 */
[----:B------:R-:W-:-:S05]  /*cb40*/  @!P3 IMAD R101, R101, R184, RZ ;  /* 0x000000b86565b224 */ /* 0x000fca00078e02ff */
[----:B------:R-:W-:Y:S01]  /*cb50*/  @!P3 STG.E.U8 desc[UR48][R10.64+0x29], R101 ;  /* 0x000029650a00b986 */ /* 0x000fe2000c101130 */
        /* <DEDUP_REMOVED lines=10> */
[----:B-1----:R-:W-:-:S04]  /*cc00*/  @!P3 IMAD R21, R88, R184, RZ ;  /* 0x000000b85815b224 */ /* 0x002fc800078e02ff */
[----:B------:R1:W-:Y:S04]  /*cc10*/  @!P4 STG.E.U8 desc[UR48][R14.64+0x29], R103 ;  /* 0x000029670e00c986 */ /* 0x0003e8000c101130 */
[----:B------:R2:W-:Y:S01]  /*cc20*/  @!P3 STG.E.U8 desc[UR48][R12.64+0x20], R21 ;  /* 0x000020150c00b986 */ /* 0x0005e2000c101130 */
[----:B------:R-:W-:-:S13]  /*cc30*/  ISETP.LT.OR P3, PT, R0, 0x22, !P0 ;  /* 0x000000220000780c */ /* 0x000fda0004761670 */
[----:B------:R-:W-:-:S05]  /*cc40*/  @!P3 IMAD R89, R89, R184, RZ ;  /* 0x000000b85959b224 */ /* 0x000fca00078e02ff */
[----:B------:R-:W-:Y:S01]  /*cc50*/  @!P3 STG.E.U8 desc[UR48][R12.64+0x21], R89 ;  /* 0x000021590c00b986 */ /* 0x000fe2000c101130 */
[----:B------:R-:W-:-:S04]  /*cc60*/  IADD3 R88, P3, R10, UR41, RZ ;  /* 0x000000290a587c10 */ /* 0x000fc8000ff7e0ff */
[----:B------:R-:W-:Y:S02]  /*cc70*/  IADD3.X R98, R11, UR40, RZ, P3, !PT ;  /* 0x000000280b627c10 */ /* 0x000fe40009ffe4ff */
[----:B0-----:R-:W-:-:S04]  /*cc80*/  IADD3 R96, P3, R10, UR41, RZ ;  /* 0x000000290a607c10 */ /* 0x001fc8000ff7e0ff */
[----:B------:R-:W-:Y:S02]  /*cc90*/  IADD3.X R99, R11, UR40, RZ, P3, !PT ;  /* 0x000000280b637c10 */ /* 0x000fe40009ffe4ff */
[----:B------:R-:W-:-:S13]  /*cca0*/  ISETP.LT.OR P3, PT, R0, 0x21, !P1 ;  /* 0x000000210000780c */ /* 0x000fda0004f61670 */
[----:B-1----:R-:W-:Y:S01]  /*ccb0*/  @!P3 IADD3 R14, P4, R88, UR43, RZ ;  /* 0x0000002b580ebc10 */ /* 0x002fe2000ff9e0ff */
[----:B------:R-:W-:-:S03]  /*ccc0*/  @!P3 IMAD R3, R90, R184, RZ ;  /* 0x000000b85a03b224 */ /* 0x000fc600078e02ff */
[----:B------:R-:W-:Y:S02]  /*ccd0*/  @!P3 IADD3.X R15, R98, UR42, RZ, P4, !PT ;  /* 0x0000002a620fbc10 */ /* 0x000fe4000a7fe4ff */
[----:B------:R-:W-:-:S03]  /*cce0*/  ISETP.LT.OR P4, PT, R0, 0x22, !P1 ;  /* 0x000000220000780c */ /* 0x000fc60004f81670 */
[----:B------:R0:W-:Y:S01]  /*ccf0*/  @!P3 STG.E.U8 desc[UR48][R14.64+0x20], R3 ;  /* 0x000020030e00b986 */ /* 0x0001e2000c101130 */
[----:B------:R-:W-:-:S09]  /*cd00*/  ISETP.LT.OR P3, PT, R0, 0x29, !P0 ;  /* 0x000000290000780c */ /* 0x000fd20004761670 */
[----:B------:R-:W-:Y:S01]  /*cd10*/  @!P4 IADD3 R20, P6, R96, UR43, RZ ;  /* 0x0000002b6014cc10 */ /* 0x000fe2000ffde0ff */
[----:B------:R-:W-:-:S03]  /*cd20*/  @!P4 IMAD R91, R91, R184, RZ ;  /* 0x000000b85b5bc224 */ /* 0x000fc600078e02ff */
[----:B--2---:R-:W-:Y:S01]  /*cd30*/  @!P4 IADD3.X R21, R99, UR42, RZ, P6, !PT ;  /* 0x0000002a6315cc10 */ /* 0x004fe2000b7fe4ff */
[----:B------:R-:W-:-:S04]  /*cd40*/  @!P3 IMAD R97, R92, R184, RZ ;  /* 0x000000b85c61b224 */ /* 0x000fc800078e02ff */
[----:B------:R1:W-:Y:S04]  /*cd50*/  @!P4 STG.E.U8 desc[UR48][R20.64+0x21], R91 ;  /* 0x0000215b1400c986 */ /* 0x0003e8000c101130 */
        /* <DEDUP_REMOVED lines=9> */
[----:B------:R-:W-:Y:S10]  /*cdf0*/  @!P3 STG.E.U8 desc[UR48][R88.64+0x28], R3 ;  /* 0x000028035800b986 */ /* 0x000ff4000c101130 */
        /* <DEDUP_REMOVED lines=13> */
[----:B------:R-:W-:-:S05]  /*ced0*/  @!P3 IMAD R91, R82, R184, RZ ;  /* 0x000000b8525bb224 */ /* 0x000fca00078e02ff */
        /* <DEDUP_REMOVED lines=23> */
[----:B0-----:R-:W-:-:S05]  /*d050*/  @!P3 IMAD R3, R72, R184, RZ ;  /* 0x000000b84803b224 */ /* 0x001fca00078e02ff */
        /* <DEDUP_REMOVED lines=27> */
[----:B------:R2:W-:Y:S06]  /*d210*/  @!P5 STG.E.U8 desc[UR48][R72.64+0x39], R79 ;  /* 0x0000394f4800d986 */ /* 0x0005ec000c101130 */
        /* <DEDUP_REMOVED lines=21> */
[----:B--2---:R-:W-:-:S05]  /*d370*/  @!P3 IMAD R73, R68, R184, RZ ;  /* 0x000000b84449b224 */ /* 0x004fca00078e02ff */
        /* <DEDUP_REMOVED lines=70> */
[----:B------:R-:W-:Y:S01]  /*d7e0*/  @!P3 STG.E.U8 desc[UR48][R4.64+0x49], R53 ;  /* 0x000049350400b986 */ /* 0x000fe2000c101130 */
[----:B------:R-:W-:-:S13]  /*d7f0*/  ISETP.LT.OR P3, PT, R0, 0x49, !P5 ;  /* 0x000000490000780c */ /* 0x000fda0006f61670 */
[----:B-1----:R-:W-:-:S05]  /*d800*/  @!P3 IMAD R21, R54, R184, RZ ;  /* 0x000000b83615b224 */ /* 0x002fca00078e02ff */
[----:B------:R-:W-:Y:S01]  /*d810*/  @!P3 STG.E.U8 desc[UR48][R6.64+0x48], R21 ;  /* 0x000048150600b986 */ /* 0x000fe2000c101130 */
[----:B------:R-:W-:-:S13]  /*d820*/  ISETP.LT.OR P3, PT, R0, 0x4a, !P5 ;  /* 0x0000004a0000780c */ /* 0x000fda0006f61670 */
[----:B------:R-:W-:-:S05]  /*d830*/  @!P3 IMAD R55, R55, R184, RZ ;  /* 0x000000b83737b224 */ /* 0x000fca00078e02ff */
[----:B------:R0:W-:Y:S01]  /*d840*/  @!P3 STG.E.U8 desc[UR48][R6.64+0x49], R55 ;  /* 0x000049370600b986 */ /* 0x0001e2000c101130 */
[----:B------:R-:W-:Y:S01]  /*d850*/  ISETP.LT.OR P3, PT, R0, 0x42, !P6 ;  /* 0x000000420000780c */ /* 0x000fe20007761670 */
[----:B0-----:R-:W-:-:S12]  /*d860*/  @!P4 IMAD R7, R42, R184, RZ ;  /* 0x000000b82a07c224 */ /* 0x001fd800078e02ff */
[----:B------:R-:W-:Y:S01]  /*d870*/  @!P3 IADD3 R14, P5, R8, UR43, RZ ;  /* 0x0000002b080ebc10 */ /* 0x000fe2000ffbe0ff */
[----:B------:R-:W-:-:S03]  /*d880*/  @!P3 IMAD R43, R43, R184, RZ ;  /* 0x000000b82b2bb224 */ /* 0x000fc600078e02ff */
[----:B------:R-:W-:Y:S02]  /*d890*/  @!P3 IADD3.X R15, R9, UR42, RZ, P5, !PT ;  /* 0x0000002a090fbc10 */ /* 0x000fe4000affe4ff */
[----:B------:R-:W-:-:S04]  /*d8a0*/  ISETP.GE.AND P5, PT, R185, 0x81, PT ;  /* 0x00000081b900780c */ /* 0x000fc80003fa6270 */
[----:B------:R-:W-:-:S13]  /*d8b0*/  ISETP.LT.OR P5, PT, R0, 0x41, !P5 ;  /* 0x000000410000780c */ /* 0x000fda0006fa1670 */
[----:B------:R-:W-:Y:S02]  /*d8c0*/  @!P5 IMAD R3, R40, R184, RZ ;  /* 0x000000b82803d224 */ /* 0x000fe400078e02ff */
[----:B------:R-:W-:Y:S02]  /*d8d0*/  @!P5 IMAD.MOV.U32 R4, RZ, RZ, R8 ;  /* 0x000000ffff04d224 */ /* 0x000fe400078e0008 */
[----:B------:R-:W-:-:S05]  /*d8e0*/  @!P5 IMAD.MOV.U32 R5, RZ, RZ, R9 ;  /* 0x000000ffff05d224 */ /* 0x000fca00078e0009 */
[----:B------:R0:W-:Y:S01]  /*d8f0*/  @!P5 STG.E.U8 desc[UR48][R4.64+0x40], R3 ;  /* 0x000040030400d986 */ /* 0x0001e2000c101130 */
[----:B------:R-:W-:-:S04]  /*d900*/  ISETP.GE.AND P5, PT, R185, 0x81, PT ;  /* 0x00000081b900780c */ /* 0x000fc80003fa6270 */
[----:B------:R-:W-:-:S13]  /*d910*/  ISETP.LT.OR P5, PT, R0, 0x42, !P5 ;  /* 0x000000420000780c */ /* 0x000fda0006fa1670 */
[----:B------:R-:W-:Y:S02]  /*d920*/  @!P5 IMAD R41, R41, R184, RZ ;  /* 0x000000b82929d224 */ /* 0x000fe400078e02ff */
[----:B0-----:R-:W-:Y:S02]  /*d930*/  @!P5 IMAD.MOV.U32 R4, RZ, RZ, R8 ;  /* 0x000000ffff04d224 */ /* 0x001fe400078e0008 */
[----:B------:R-:W-:-:S05]  /*d940*/  @!P5 IMAD.MOV.U32 R5, RZ, RZ, R9 ;  /* 0x000000ffff05d224 */ /* 0x000fca00078e0009 */
[----:B------:R0:W-:Y:S01]  /*d950*/  @!P5 STG.E.U8 desc[UR48][R4.64+0x41], R41 ;  /* 0x000041290400d986 */ /* 0x0001e2000c101130 */
[----:B------:R-:W-:-:S03]  /*d960*/  ISETP.GE.AND P5, PT, R185, 0x81, PT ;  /* 0x00000081b900780c */ /* 0x000fc60003fa6270 */
[----:B------:R-:W-:Y:S01]  /*d970*/  @!P4 STG.E.U8 desc[UR48][R74.64+0x40], R7 ;  /* 0x000040074a00c986 */ /* 0x000fe2000c101130 */
[----:B------:R-:W-:-:S03]  /*d980*/  ISETP.LT.OR P4, PT, R0, 0x4a, !P5 ;  /* 0x0000004a0000780c */ /* 0x000fc60006f81670 */
[----:B------:R-:W-:Y:S01]  /*d990*/  @!P3 STG.E.U8 desc[UR48][R14.64+0x41], R43 ;  /* 0x0000412b0e00b986 */ /* 0x000fe2000c101130 */
[C---:B------:R-:W-:Y:S02]  /*d9a0*/  ISETP.LT.OR P3, PT, R0.reuse, 0x49, !P5 ;  /* 0x000000490000780c */ /* 0x040fe40006f61670 */
[----:B------:R-:W-:-:S07]  /*d9b0*/  ISETP.LT.OR P5, PT, R0, 0x4a, !P6 ;  /* 0x0000004a0000780c */ /* 0x000fce00077a1670 */
[----:B------:R-:W-:-:S04]  /*d9c0*/  @!P4 IMAD R45, R45, R184, RZ ;  /* 0x000000b82d2dc224 */ /* 0x000fc800078e02ff */
[-C--:B------:R-:W-:Y:S02]  /*d9d0*/  @!P3 IMAD R3, R44, R184.reuse, RZ ;  /* 0x000000b82c03b224 */ /* 0x080fe400078e02ff */
[----:B0-----:R-:W-:Y:S02]  /*d9e0*/  @!P3 IMAD.MOV.U32 R4, RZ, RZ, R8 ;  /* 0x000000ffff04b224 */ /* 0x001fe400078e0008 */
[----:B------:R-:W-:Y:S02]  /*d9f0*/  @!P3 IMAD.MOV.U32 R5, RZ, RZ, R9 ;  /* 0x000000ffff05b224 */ /* 0x000fe400078e0009 */
[----:B------:R-:W-:-:S03]  /*da00*/  @!P5 IMAD R47, R47, R184, RZ ;  /* 0x000000b82f2fd224 */ /* 0x000fc600078e02ff */
[----:B------:R0:W-:Y:S01]  /*da10*/  @!P3 STG.E.U8 desc[UR48][R4.64+0x48], R3 ;  /* 0x000048030400b986 */ /* 0x0001e2000c101130 */
[----:B------:R-:W-:Y:S02]  /*da20*/  ISETP.LT.OR P3, PT, R0, 0x49, !P6 ;  /* 0x000000490000780c */ /* 0x000fe40007761670 */
[----:B------:R-:W-:Y:S01]  /*da30*/  ISETP.GE.AND P6, PT, R185, 0x101, PT ;  /* 0x00000101b900780c */ /* 0x000fe20003fc6270 */
[----:B0-----:R-:W-:Y:S02]  /*da40*/  @!P4 IMAD.MOV.U32 R4, RZ, RZ, R8 ;  /* 0x000000ffff04c224 */ /* 0x001fe400078e0008 */
[----:B------:R-:W-:-:S08]  /*da50*/  @!P4 IMAD.MOV.U32 R5, RZ, RZ, R9 ;  /* 0x000000ffff05c224 */ /* 0x000fd000078e0009 */
[----:B------:R-:W-:Y:S01]  /*da60*/  @!P3 IMAD R15, R46, R184, RZ ;  /* 0x000000b82e0fb224 */ /* 0x000fe200078e02ff */
[----:B------:R-:W-:Y:S01]  /*da70*/  @!P4 STG.E.U8 desc[UR48][R4.64+0x49], R45 ;  /* 0x0000492d0400c986 */ /* 0x000fe2000c101130 */
[----:B------:R-:W-:-:S04]  /*da80*/  @!P3 IADD3 R6, P4, R8, UR43, RZ ;  /* 0x0000002b0806bc10 */ /* 0x000fc8000ff9e0ff */
[----:B------:R-:W-:Y:S02]  /*da90*/  @!P3 IADD3.X R7, R9, UR42, RZ, P4, !PT ;  /* 0x0000002a0907bc10 */ /* 0x000fe4000a7fe4ff */
[----:B------:R-:W-:-:S03]  /*daa0*/  @!P5 IADD3 R8, P4, R8, UR43, RZ ;  /* 0x0000002b0808dc10 */ /* 0x000fc6000ff9e0ff */
[----:B------:R0:W-:Y:S01]  /*dab0*/  @!P3 STG.E.U8 desc[UR48][R6.64+0x48], R15 ;  /* 0x0000480f0600b986 */ /* 0x0001e2000c101130 */
[C---:B------:R-:W-:Y:S02]  /*dac0*/  ISETP.LT.OR P3, PT, R0.reuse, 0x41, !P6 ;  /* 0x000000410000780c */ /* 0x040fe40007761670 */
[----:B------:R-:W-:Y:S02]  /*dad0*/  @!P5 IADD3.X R9, R9, UR42, RZ, P4, !PT ;  /* 0x0000002a0909dc10 */ /* 0x000fe4000a7fe4ff */
[----:B------:R-:W-:-:S03]  /*dae0*/  ISETP.LT.OR P4, PT, R0, 0x42, !P6 ;  /* 0x000000420000780c */ /* 0x000fc60007781670 */
[----:B------:R-:W-:Y:S01]  /*daf0*/  @!P5 STG.E.U8 desc[UR48][R8.64+0x49], R47 ;  /* 0x0000492f0800d986 */ /* 0x000fe2000c101130 */
[----:B------:R-:W-:-:S05]  /*db00*/  ISETP.LT.OR P5, PT, R0, 0x41, !P2 ;  /* 0x000000410000780c */ /* 0x000fca00057a1670 */
[----:B------:R-:W-:-:S04]  /*db10*/  @!P3 IMAD R3, R32, R184, RZ ;  /* 0x000000b82003b224 */ /* 0x000fc800078e02ff */
[-C--:B------:R-:W-:Y:S01]  /*db20*/  @!P4 IMAD R33, R33, R184.reuse, RZ ;  /* 0x000000b82121c224 */ /* 0x080fe200078e02ff */
[----:B------:R1:W-:Y:S01]  /*db30*/  @!P3 STG.E.U8 desc[UR48][R10.64+0x40], R3 ;  /* 0x000040030a00b986 */ /* 0x0003e2000c101130 */
[----:B------:R-:W-:Y:S02]  /*db40*/  ISETP.LT.OR P3, PT, R0, 0x42, !P2 ;  /* 0x000000420000780c */ /* 0x000fe40005761670 */
[----:B0-----:R-:W-:Y:S01]  /*db50*/  @!P5 IMAD R15, R34, R184, RZ ;  /* 0x000000b8220fd224 */ /* 0x001fe200078e02ff */
[----:B------:R-:W-:Y:S01]  /*db60*/  @!P4 STG.E.U8 desc[UR48][R10.64+0x41], R33 ;  /* 0x000041210a00c986 */ /* 0x000fe2000c101130 */
[----:B------:R-:W-:-:S04]  /*db70*/  @!P5 IADD3 R4, P4, R10, UR43, RZ ;  /* 0x0000002b0a04dc10 */ /* 0x000fc8000ff9e0ff */
[----:B------:R-:W-:Y:S02]  /*db80*/  @!P5 IADD3.X R5, R11, UR42, RZ, P4, !PT ;  /* 0x0000002a0b05dc10 */ /* 0x000fe4000a7fe4ff */
[C---:B------:R-:W-:Y:S02]  /*db90*/  ISETP.LT.OR P4, PT, R0.reuse, 0x49, !P6 ;  /* 0x000000490000780c */ /* 0x040fe40007781670 */
[----:B------:R-:W-:Y:S01]  /*dba0*/  ISETP.LT.OR P6, PT, R0, 0x4a, !P6 ;  /* 0x0000004a0000780c */ /* 0x000fe200077c1670 */
[----:B------:R0:W-:Y:S01]  /*dbb0*/  @!P5 STG.E.U8 desc[UR48][R4.64+0x40], R15 ;  /* 0x0000400f0400d986 */ /* 0x0001e2000c101130 */
[----:B------:R-:W-:Y:S01]  /*dbc0*/  @!P3 IADD3 R6, P5, R10, UR43, RZ ;  /* 0x0000002b0a06bc10 */ /* 0x000fe2000ffbe0ff */
[----:B------:R-:W-:-:S03]  /*dbd0*/  @!P3 IMAD R35, R35, R184, RZ ;  /* 0x000000b82323b224 */ /* 0x000fc600078e02ff */
[----:B------:R-:W-:Y:S02]  /*dbe0*/  @!P3 IADD3.X R7, R11, UR42, RZ, P5, !PT ;  /* 0x0000002a0b07bc10 */ /* 0x000fe4000affe4ff */
[C---:B------:R-:W-:Y:S02]  /*dbf0*/  ISETP.LT.OR P5, PT, R0.reuse, 0x49, !P2 ;  /* 0x000000490000780c */ /* 0x040fe400057a1670 */
[----:B------:R-:W-:Y:S01]  /*dc00*/  ISETP.LT.OR P2, PT, R0, 0x4a, !P2 ;  /* 0x0000004a0000780c */ /* 0x000fe20005741670 */
[-C--:B-1----:R-:W-:Y:S01]  /*dc10*/  @!P4 IMAD R3, R36, R184.reuse, RZ ;  /* 0x000000b82403c224 */ /* 0x082fe200078e02ff */
[----:B------:R-:W-:Y:S01]  /*dc20*/  @!P3 STG.E.U8 desc[UR48][R6.64+0x41], R35 ;  /* 0x000041230600b986 */ /* 0x000fe2000c101130 */
[-C--:B------:R-:W-:Y:S01]  /*dc30*/  @!P6 IMAD R37, R37, R184.reuse, RZ ;  /* 0x000000b82525e224 */ /* 0x080fe200078e02ff */
[----:B------:R-:W-:Y:S02]  /*dc40*/  ISETP.LT.OR P3, PT, R0, 0x41, !P0 ;  /* 0x000000410000780c */ /* 0x000fe40004761670 */
[----:B------:R1:W-:Y:S04]  /*dc50*/  @!P4 STG.E.U8 desc[UR48][R10.64+0x48], R3 ;  /* 0x000048030a00c986 */ /* 0x0003e8000c101130 */
[----:B------:R-:W-:Y:S01]  /*dc60*/  @!P6 STG.E.U8 desc[UR48][R10.64+0x49], R37 ;  /* 0x000049250a00e986 */ /* 0x000fe2000c101130 */
[----:B0-----:R-:W-:Y:S01]  /*dc70*/  @!P5 IADD3 R4, P4, R10, UR43, RZ ;  /* 0x0000002b0a04dc10 */ /* 0x001fe2000ff9e0ff */
[-C--:B------:R-:W-:Y:S01]  /*dc80*/  @!P5 IMAD R15, R38, R184.reuse, RZ ;  /* 0x000000b8260fd224 */ /* 0x080fe200078e02ff */
[----:B------:R-:W-:Y:S01]  /*dc90*/  ISETP.LT.OR P6, PT, R0, 0x42, !P0 ;  /* 0x000000420000780c */ /* 0x000fe200047c1670 */
[----:B------:R-:W-:Y:S01]  /*dca0*/  @!P2 IMAD R39, R39, R184, RZ ;  /* 0x000000b82727a224 */ /* 0x000fe200078e02ff */
[----:B------:R-:W-:-:S02]  /*dcb0*/  @!P5 IADD3.X R5, R11, UR42, RZ, P4, !PT ;  /* 0x0000002a0b05dc10 */ /* 0x000fc4000a7fe4ff */
[----:B------:R-:W-:Y:S01]  /*dcc0*/  @!P2 IADD3 R8, P4, R10, UR43, RZ ;  /* 0x0000002b0a08ac10 */ /* 0x000fe2000ff9e0ff */
[-C--:B-1----:R-:W-:Y:S02]  /*dcd0*/  @!P3 IMAD R3, R24, R184.reuse, RZ ;  /* 0x000000b81803b224 */ /* 0x082fe400078e02ff */
[----:B------:R0:W-:Y:S01]  /*dce0*/  @!P5 STG.E.U8 desc[UR48][R4.64+0x48], R15 ;  /* 0x0000480f0400d986 */ /* 0x0001e2000c101130 */
[C---:B------:R-:W-:Y:S02]  /*dcf0*/  ISETP.LT.OR P5, PT, R0.reuse, 0x41, !P1 ;  /* 0x000000410000780c */ /* 0x040fe40004fa1670 */
[----:B------:R-:W-:Y:S02]  /*dd00*/  @!P2 IADD3.X R9, R11, UR42, RZ, P4, !PT ;  /* 0x0000002a0b09ac10 */ /* 0x000fe4000a7fe4ff */
[----:B------:R-:W-:Y:S01]  /*dd10*/  ISETP.LT.OR P4, PT, R0, 0x42, !P1 ;  /* 0x000000420000780c */ /* 0x000fe20004f81670 */
[----:B------:R-:W-:Y:S02]  /*dd20*/  @!P6 IMAD R25, R25, R184, RZ ;  /* 0x000000b81919e224 */ /* 0x000fe400078e02ff */
[----:B------:R-:W-:Y:S01]  /*dd30*/  @!P2 STG.E.U8 desc[UR48][R8.64+0x49], R39 ;  /* 0x000049270800a986 */ /* 0x000fe2000c101130 */
[----:B------:R-:W-:-:S03]  /*dd40*/  IADD3 R7, P2, R10, UR41, RZ ;  /* 0x000000290a077c10 */ /* 0x000fc6000ff5e0ff */
[----:B------:R-:W-:Y:S01]  /*dd50*/  @!P6 STG.E.U8 desc[UR48][R12.64+0x41], R25 ;  /* 0x000041190c00e986 */ /* 0x000fe2000c101130 */
[----:B------:R-:W-:Y:S02]  /*dd60*/  IADD3.X R14, R11, UR40, RZ, P2, !PT ;  /* 0x000000280b0e7c10 */ /* 0x000fe400097fe4ff */
[----:B0-----:R-:W-:Y:S01]  /*dd70*/  @!P5 IADD3 R4, P2, R7, UR43, RZ ;  /* 0x0000002b0704dc10 */ /* 0x001fe2000ff5e0ff */
[----:B------:R0:W-:Y:S01]  /*dd80*/  @!P3 STG.E.U8 desc[UR48][R12.64+0x40], R3 ;  /* 0x000040030c00b986 */ /* 0x0001e2000c101130 */
[C---:B------:R-:W-:Y:S01]  /*dd90*/  ISETP.LT.OR P6, PT, R0.reuse, 0x49, !P1 ;  /* 0x000000490000780c */ /* 0x040fe20004fc1670 */
[----:B------:R-:W-:Y:S01]  /*dda0*/  @!P4 IMAD R27, R27, R184, RZ ;  /* 0x000000b81b1bc224 */ /* 0x000fe200078e02ff */
[C---:B------:R-:W-:Y:S02]  /*ddb0*/  ISETP.LT.OR P1, PT, R0.reuse, 0x4a, !P1 ;  /* 0x0000004a0000780c */ /* 0x040fe40004f21670 */
[C---:B------:R-:W-:Y:S02]  /*ddc0*/  ISETP.LT.OR P3, PT, R0.reuse, 0x49, !P0 ;  /* 0x000000490000780c */ /* 0x040fe40004761670 */
[----:B------:R-:W-:-:S02]  /*ddd0*/  ISETP.LT.OR P0, PT, R0, 0x4a, !P0 ;  /* 0x0000004a0000780c */ /* 0x000fc40004701670 */
[----:B------:R-:W-:Y:S02]  /*dde0*/  @!P5 IADD3.X R5, R14, UR42, RZ, P2, !PT ;  /* 0x0000002a0e05dc10 */ /* 0x000fe400097fe4ff */
[----:B------:R-:W-:Y:S01]  /*ddf0*/  IADD3 R10, P2, R10, UR41, RZ ;  /* 0x000000290a0a7c10 */ /* 0x000fe2000ff5e0ff */
[-C--:B0-----:R-:W-:Y:S02]  /*de00*/  @!P5 IMAD R3, R26, R184.reuse, RZ ;  /* 0x000000b81a03d224 */ /* 0x081fe400078e02ff */
[-C--:B------:R-:W-:Y:S01]  /*de10*/  @!P6 IMAD R21, R30, R184.reuse, RZ ;  /* 0x000000b81e15e224 */ /* 0x080fe200078e02ff */
[----:B------:R-:W-:Y:S01]  /*de20*/  IADD3.X R11, R11, UR40, RZ, P2, !PT ;  /* 0x000000280b0b7c10 */ /* 0x000fe200097fe4ff */
[-C--:B------:R-:W-:Y:S01]  /*de30*/  @!P1 IMAD R31, R31, R184.reuse, RZ ;  /* 0x000000b81f1f9224 */ /* 0x080fe200078e02ff */
[----:B------:R1:W-:Y:S01]  /*de40*/  @!P5 STG.E.U8 desc[UR48][R4.64+0x40], R3 ;  /* 0x000040030400d986 */ /* 0x0003e2000c101130 */
[----:B------:R-:W-:Y:S01]  /*de50*/  @!P4 IADD3 R6, P5, R10, UR43, RZ ;  /* 0x0000002b0a06cc10 */ /* 0x000fe2000ffbe0ff */
[-C--:B------:R-:W-:Y:S01]  /*de60*/  @!P3 IMAD R15, R28, R184.reuse, RZ ;  /* 0x000000b81c0fb224 */ /* 0x080fe200078e02ff */
[----:B------:R-:W-:Y:S01]  /*de70*/  @!P6 IADD3 R8, P2, R7, UR43, RZ ;  /* 0x0000002b0708ec10 */ /* 0x000fe2000ff5e0ff */
[----:B------:R-:W-:Y:S01]  /*de80*/  @!P0 IMAD R29, R29, R184, RZ ;  /* 0x000000b81d1d8224 */ /* 0x000fe200078e02ff */
[----:B------:R-:W-:-:S02]  /*de90*/  @!P4 IADD3.X R7, R11, UR42, RZ, P5, !PT ;  /* 0x0000002a0b07cc10 */ /* 0x000fc4000affe4ff */
[----:B------:R-:W-:Y:S02]  /*dea0*/  @!P1 IADD3 R10, P5, R10, UR43, RZ ;  /* 0x0000002b0a0a9c10 */ /* 0x000fe4000ffbe0ff */
[----:B------:R-:W-:Y:S01]  /*deb0*/  @!P6 IADD3.X R9, R14, UR42, RZ, P2, !PT ;  /* 0x0000002a0e09ec10 */ /* 0x000fe200097fe4ff */
[----:B------:R1:W-:Y:S01]  /*dec0*/  @!P4 STG.E.U8 desc[UR48][R6.64+0x41], R27 ;  /* 0x0000411b0600c986 */ /* 0x0003e2000c101130 */
[----:B------:R-:W-:-:S03]  /*ded0*/  @!P1 IADD3.X R11, R11, UR42, RZ, P5, !PT ;  /* 0x0000002a0b0b9c10 */ /* 0x000fc6000affe4ff */
[----:B------:R1:W-:Y:S04]  /*dee0*/  @!P3 STG.E.U8 desc[UR48][R12.64+0x48], R15 ;  /* 0x0000480f0c00b986 */ /* 0x0003e8000c101130 */
[----:B------:R1:W-:Y:S04]  /*def0*/  @!P0 STG.E.U8 desc[UR48][R12.64+0x49], R29 ;  /* 0x0000491d0c008986 */ /* 0x0003e8000c101130 */
[----:B------:R1:W-:Y:S04]  /*df00*/  @!P6 STG.E.U8 desc[UR48][R8.64+0x48], R21 ;  /* 0x000048150800e986 */ /* 0x0003e8000c101130 */
[----:B------:R1:W-:Y:S02]  /*df10*/  @!P1 STG.E.U8 desc[UR48][R10.64+0x49], R31 ;  /* 0x0000491f0a009986 */ /* 0x0003e4000c101130 */
.L_x_116:
[----:B------:R-:W-:Y:S05]  /*df20*/  BSYNC B0 ;  /* 0x0000000000007941 */ /* 0x000fea0003800000 */
.L_x_34:
[----:B------:R-:W-:Y:S01]  /*df30*/  ULDC UR4, c[0x0][0xc] ;  /* 0x0000030000047ab9 */ /* 0x000fe20000000800 */
[----:B------:R-:W-:Y:S01]  /*df40*/  ULDC UR5, c[0x0][0x10] ;  /* 0x0000040000057ab9 */ /* 0x000fe20000000800 */
[----:B01----:R-:W0:Y:S01]  /*df50*/  LDC R3, c[0x0][0x14] ;  /* 0x00000500ff037b82 */ /* 0x003e220000000800 */
[----:B------:R-:W-:Y:S01]  /*df60*/  UIMAD.WIDE.U32 UR4, UR4, UR5, URZ ;  /* 0x00000005040472a5 */ /* 0x000fe2000f8e003f */
[----:B------:R-:W-:Y:S01]  /*df70*/  PRMT R0, RZ, 0x7610, R0 ;  /* 0x00007610ff007816 */ /* 0x000fe20000000000 */
[----:B------:R-:W-:Y:S01]  /*df80*/  UMOV UR46, 0xffffffff ;  /* 0xffffffff002e7882 */ /* 0x000fe20000000000 */
[----:B------:R-:W-:-:S03]  /*df90*/  UMOV UR45, 0xffffffff ;  /* 0xffffffff002d7882 */ /* 0x000fc60000000000 */
[----:B0-----:R-:W-:-:S04]  /*dfa0*/  IMAD.WIDE.U32 R16, R3, UR4, R16 ;  /* 0x0000000403107c25 */ /* 0x001fc8000f8e0010 */
[----:B------:R-:W-:Y:S01]  /*dfb0*/  IMAD R3, R3, UR5, RZ ;  /* 0x0000000503037c24 */ /* 0x000fe2000f8e02ff */
[----:B------:R-:W-:Y:S02]  /*dfc0*/  ULDC.64 UR4, c[0x0][0x650] ;  /* 0x0001940000047ab9 */ /* 0x000fe40000000a00 */
[----:B------:R-:W-:Y:S01]  /*dfd0*/  ISETP.GE.U32.AND P0, PT, R16, UR4, PT ;  /* 0x0000000410007c0c */ /* 0x000fe2000bf06070 */
[----:B------:R-:W-:-:S05]  /*dfe0*/  IMAD.IADD R17, R17, 0x1, R3 ;  /* 0x0000000111117824 */ /* 0x000fca00078e0203 */
[----:B------:R-:W-:-:S13]  /*dff0*/  ISETP.GE.U32.AND.EX P0, PT, R17, UR5, PT, P0 ;  /* 0x0000000511007c0c */ /* 0x000fda000bf06100 */
[----:B------:R-:W-:Y:S05]  /*e000*/  @P0 BRA `(.L_x_117) ;  /* 0x0000000400880947 */ /* 0x000fea0003800000 */
[----:B------:R-:W0:Y:S01]  /*e010*/  S2UR UR6, SR_CTAID.X ;  /* 0x00000000000679c3 */ /* 0x000e220000002500 */
[----:B------:R-:W-:Y:S01]  /*e020*/  ULDC.64 UR12, c[0x0][0x628] ;  /* 0x00018a00000c7ab9 */ /* 0x000fe20000000a00 */
[----:B------:R-:W-:Y:S01]  /*e030*/  ULDC UR4, c[0x0][0x150] ;  /* 0x0000540000047ab9 */ /* 0x000fe20000000800 */
[----:B------:R-:W-:Y:S01]  /*e040*/  ISETP.NE.U32.AND P0, PT, RZ, UR12, PT ;  /* 0x0000000cff007c0c */ /* 0x000fe2000bf05070 */
[----:B------:R-:W-:Y:S01]  /*e050*/  ULDC UR15, c[0x0][0x630] ;  /* 0x00018c00000f7ab9 */ /* 0x000fe20000000800 */
[C---:B------:R-:W-:Y:S01]  /*e060*/  R2UR UR16, R16.reuse ;  /* 0x00000000101072ca */ /* 0x040fe200000e0000 */
[----:B------:R-:W-:Y:S01]  /*e070*/  ULDC UR19, c[0x0][0x154] ;  /* 0x0000550000137ab9 */ /* 0x000fe20000000800 */
[----:B------:R-:W-:Y:S01]  /*e080*/  ISETP.NE.AND.EX P0, PT, RZ, UR13, PT, P0 ;  /* 0x0000000dff007c0c */ /* 0x000fe2000bf05300 */
[----:B------:R-:W1:Y:S01]  /*e090*/  S2UR UR17, SR_CTAID.Y ;  /* 0x00000000001179c3 */ /* 0x000e620000002600 */
[----:B------:R-:W-:Y:S02]  /*e0a0*/  R2UR UR18, R17 ;  /* 0x00000000111272ca */ /* 0x000fe400000e0000 */
[----:B------:R-:W-:-:S02]  /*e0b0*/  R2UR UR10, R16 ;  /* 0x00000000100a72ca */ /* 0x000fc400000e0000 */
[----:B------:R-:W-:Y:S02]  /*e0c0*/  R2UR UR11, R17 ;  /* 0x00000000110b72ca */ /* 0x000fe400000e0000 */
[----:B0-----:R-:W-:-:S05]  /*e0d0*/  I2FP.F32.U32 R0, UR6 ;  /* 0x0000000600007c45 */ /* 0x001fca0008201000 */
[----:B------:R-:W-:-:S04]  /*e0e0*/  FMUL R0, R0, UR4 ;  /* 0x0000000400007c20 */ /* 0x000fc80008400000 */
[----:B------:R0:W2:Y:S01]  /*e0f0*/  F2I.U32.TRUNC.NTZ R3, R0 ;  /* 0x0000000000037305 */ /* 0x0000a2000020f000 */
[----:B-1----:R-:W-:Y:S05]  /*e100*/  @!P0 BRA `(.L_x_118) ;  /* 0x0000000000308947 */ /* 0x002fea0003800000 */
        /* <DEDUP_REMOVED lines=12> */
.L_x_118:
[----:B------:R-:W-:Y:S01]  /*e1d0*/  USHF.R.U64 UR45, UR10, UR15, UR11 ;  /* 0x0000000f0a2d7299 */ /* 0x000fe2000800120b */
[----:B0-----:R-:W-:Y:S01]  /*e1e0*/  I2FP.F32.U32 R0, UR17 ;  /* 0x0000001100007c45 */ /* 0x001fe20008201000 */
[----:B------:R-:W-:Y:S02]  /*e1f0*/  USHF.R.U32.HI UR4, URZ, UR15, UR11 ;  /* 0x0000000f3f047299 */ /* 0x000fe4000801160b */
[----:B------:R-:W-:Y:S02]  /*e200*/  UIADD3 UR10, UP0, URZ, -UR45, URZ ;  /* 0x8000002d3f0a7290 */ /* 0x000fe4000ff1e03f */
[----:B------:R-:W-:Y:S01]  /*e210*/  FMUL R0, R0, UR19 ;  /* 0x0000001300007c20 */ /* 0x000fe20008400000 */
[----:B------:R-:W-:Y:S01]  /*e220*/  ULDC.64 UR12, c[0x0][0x620] ;  /* 0x00018800000c7ab9 */ /* 0x000fe20000000a00 */
[----:B------:R-:W-:Y:S01]  /*e230*/  UIADD3.X UR4, URZ, ~UR4, URZ, UP0, !UPT ;  /* 0x800000043f047290 */ /* 0x000fe200087fe43f */
[----:B------:R-:W-:Y:S01]  /*e240*/  UMOV UR8, UR16 ;  /* 0x0000001000087c82 */ /* 0x000fe20008000000 */
[----:B------:R-:W-:-:S02]  /*e250*/  UMOV UR9, UR18 ;  /* 0x0000001200097c82 */ /* 0x000fc40008000000 */
[----:B------:R-:W-:Y:S01]  /*e260*/  UIMAD UR4, UR4, UR12, URZ ;  /* 0x0000000c040472a4 */ /* 0x000fe2000f8e023f */
[----:B------:R-:W0:Y:S01]  /*e270*/  F2I.U32.TRUNC.NTZ R0, R0 ;  /* 0x0000000000007305 */ /* 0x000e22000020f000 */
[----:B------:R-:W-:Y:S01]  /*e280*/  UIMAD.WIDE.U32 UR8, UR10, UR12, UR8 ;  /* 0x0000000c0a0872a5 */ /* 0x000fe2000f8e0008 */
[----:B--2---:R-:W-:Y:S01]  /*e290*/  R2UR UR12, R3 ;  /* 0x00000000030c72ca */ /* 0x004fe200000e0000 */
[----:B------:R-:W-:Y:S01]  /*e2a0*/  UIMAD UR10, UR10, UR13, UR4 ;  /* 0x0000000d0a0a72a4 */ /* 0x000fe2000f8e0204 */
[----:B------:R-:W-:Y:S01]  /*e2b0*/  ULDC UR11, c[0x0][0x618] ;  /* 0x00018600000b7ab9 */ /* 0x000fe20000000800 */
[----:B------:R-:W-:Y:S02]  /*e2c0*/  ULDC UR20, c[0x0][0x658] ;  /* 0x0001960000147ab9 */ /* 0x000fe40000000800 */
[----:B------:R-:W-:Y:S01]  /*e2d0*/  UIADD3 UR10, UR9, UR10, URZ ;  /* 0x0000000a090a7290 */ /* 0x000fe2000fffe03f */
[----:B------:R-:W-:Y:S01]  /*e2e0*/  UMOV UR16, 0xffffffff ;  /* 0xffffffff00107882 */ /* 0x000fe20000000000 */
[----:B------:R-:W-:Y:S01]  /*e2f0*/  ULDC.64 UR4, c[0x0][0x640] ;  /* 0x0001900000047ab9 */ /* 0x000fe20000000a00 */
[----:B------:R-:W-:Y:S01]  /*e300*/  USHF.L.U32 UR16, UR16, UR20, URZ ;  /* 0x0000001410107299 */ /* 0x000fe2000800063f */
[----:B------:R-:W-:Y:S01]  /*e310*/  ISETP.NE.U32.AND P0, PT, RZ, UR4, PT ;  /* 0x00000004ff007c0c */ /* 0x000fe2000bf05070 */
[----:B------:R-:W-:-:S02]  /*e320*/  USHF.R.U64 UR8, UR8, UR11, UR10 ;  /* 0x0000000b08087299 */ /* 0x000fc4000800120a */
[----:B------:R-:W-:Y:S01]  /*e330*/  USHF.R.U32.HI UR10, URZ, UR11, UR10 ;  /* 0x0000000b3f0a7299 */ /* 0x000fe2000801160a */
[----:B0-----:R-:W-:Y:S01]  /*e340*/  R2UR UR14, R0 ;  /* 0x00000000000e72ca */ /* 0x001fe200000e0000 */
[----:B------:R-:W-:Y:S01]  /*e350*/  ULDC UR15, c[0x0][0x608] ;  /* 0x00018200000f7ab9 */ /* 0x000fe20000000800 */
[----:B------:R-:W-:Y:S01]  /*e360*/  ULOP3.LUT UR47, URZ, UR16, URZ, 0x33, !UPT ;  /* 0x000000103f2f7292 */ /* 0x000fe2000f8e333f */
[----:B------:R-:W-:Y:S01]  /*e370*/  ISETP.NE.AND.EX P0, PT, RZ, UR5, PT, P0 ;  /* 0x00000005ff007c0c */ /* 0x000fe2000bf05300 */
[----:B------:R-:W-:Y:S02]  /*e380*/  USHF.R.U64 UR16, UR8, UR15, UR10 ;  /* 0x0000000f08107299 */ /* 0x000fe4000800120a */
[----:B------:R-:W-:Y:S01]  /*e390*/  USHF.R.U32.HI UR10, URZ, UR15, UR10 ;  /* 0x0000000f3f0a7299 */ /* 0x000fe2000801160a */
[----:B------:R-:W-:Y:S01]  /*e3a0*/  UMOV UR18, 0x1 ;  /* 0x0000000100127882 */ /* 0x000fe20000000000 */
[----:B------:R-:W-:Y:S02]  /*e3b0*/  UIADD3 UR12, -UR12, URZ, URZ ;  /* 0x0000003f0c0c7290 */ /* 0x000fe4000fffe13f */
[----:B------:R-:W-:-:S02]  /*e3c0*/  USHF.L.U32 UR23, UR18, UR20, URZ ;  /* 0x0000001412177299 */ /* 0x000fc4000800063f */
[----:B------:R-:W-:Y:S01]  /*e3d0*/  USHF.R.U64 UR18, UR16, UR20, UR10 ;  /* 0x0000001410127299 */ /* 0x000fe2000800120a */
[----:B------:R-:W-:Y:S01]  /*e3e0*/  ULDC UR13, c[0x0][0x144] ;  /* 0x00005100000d7ab9 */ /* 0x000fe20000000800 */
[----:B------:R-:W-:Y:S01]  /*e3f0*/  ULDC UR7, c[0x0][0x600] ;  /* 0x0001800000077ab9 */ /* 0x000fe20000000800 */
[----:B------:R-:W-:Y:S02]  /*e400*/  USHF.R.U32.HI UR10, URZ, UR20, UR10 ;  /* 0x000000143f0a7299 */ /* 0x000fe4000801160a */
[----:B------:R-:W-:Y:S02]  /*e410*/  UIMAD UR20, UR13, UR12, UR6 ;  /* 0x0000000c0d1472a4 */ /* 0x000fe4000f8e0206 */
[----:B------:R-:W-:Y:S02]  /*e420*/  UIADD3 UR9, UR7, -0x1, URZ ;  /* 0xffffffff07097890 */ /* 0x000fe4000fffe03f */
[----:B------:R-:W-:Y:S01]  /*e430*/  UIADD3 UR19, -UR14, URZ, URZ ;  /* 0x0000003f0e137290 */ /* 0x000fe2000fffe13f */
[----:B------:R-:W-:Y:S01]  /*e440*/  ULDC UR24, c[0x0][0x148] ;  /* 0x0000520000187ab9 */ /* 0x000fe20000000800 */
[----:B------:R-:W-:Y:S01]  /*e450*/  ULDC UR21, c[0x0][0x648] ;  /* 0x0001920000157ab9 */ /* 0x000fe20000000800 */
[----:B------:R-:W-:Y:S01]  /*e460*/  ULDC UR22, c[0x0][0x638] ;  /* 0x00018e0000167ab9 */ /* 0x000fe20000000800 */
        /* <DEDUP_REMOVED lines=14> */
.L_x_119:
[----:B------:R-:W-:Y:S01]  /*e550*/  UISETP.NE.AND UP0, UPT, UR39, URZ, UPT ;  /* 0x0000003f2700728c */ /* 0x000fe2000bf05270 */
[----:B------:R-:W-:Y:S01]  /*e560*/  IMAD.MOV.U32 R0, RZ, RZ, 0x1 ;  /* 0x00000001ff007424 */ /* 0x000fe200078e00ff */
[----:B------:R-:W-:Y:S02]  /*e570*/  USHF.R.U64 UR4, UR6, UR21, UR10 ;  /* 0x0000001506047299 */ /* 0x000fe4000800120a */
[----:B------:R-:W-:Y:S02]  /*e580*/  ULOP3.LUT UR47, UR16, UR47, URZ, 0xc0, !UPT ;  /* 0x0000002f102f7292 */ /* 0x000fe4000f8ec03f */
[----:B------:R-:W-:Y:S02]  /*e590*/  UIADD3 UR5, -UR4, URZ, URZ ;  /* 0x0000003f04057290 */ /* 0x000fe4000fffe13f */
[----:B------:R-:W-:Y:S02]  /*e5a0*/  UIMAD UR47, UR23, UR4, UR47 ;  /* 0x00000004172f72a4 */ /* 0x000fe4000f8e022f */
[----:B------:R-:W-:-:S02]  /*e5b0*/  ULOP3.LUT UR9, UR8, UR9, URZ, 0xc0, !UPT ;  /* 0x0000000908097292 */ /* 0x000fc4000f8ec03f */
[----:B------:R-:W-:Y:S02]  /*e5c0*/  @UP0 UIMAD UR20, UR24, UR19, UR17 ;  /* 0x00000013181402a4 */ /* 0x000fe4000f8e0211 */
[----:B------:R-:W-:-:S03]  /*e5d0*/  UIMAD UR4, UR5, UR22, UR18 ;  /* 0x00000016050472a4 */ /* 0x000fc6000f8e0212 */
[----:B------:R-:W-:Y:S01]  /*e5e0*/  ULDC UR5, c[0x0][0x610] ;  /* 0x0001840000057ab9 */ /* 0x000fe20000000800 */
[----:B------:R-:W-:Y:S02]  /*e5f0*/  UIMAD UR4, UR4, UR7, UR9 ;  /* 0x00000007040472a4 */ /* 0x000fe4000f8e0209 */
[----:B------:R-:W-:-:S04]  /*e600*/  UIMAD UR47, UR47, UR5, UR20 ;  /* 0x000000052f2f72a4 */ /* 0x000fc8000f8e0214 */
[----:B------:R-:W-:Y:S02]  /*e610*/  USEL UR46, UR4, UR47, !UP0 ;  /* 0x0000002f042e7287 */ /* 0x000fe4000c000000 */
[----:B------:R-:W-:-:S12]  /*e620*/  USEL UR47, UR47, UR4, !UP0 ;  /* 0x000000042f2f7287 */ /* 0x000fd8000c000000 */
.L_x_117:
[----:B------:R-:W-:-:S13]  /*e630*/  LOP3.LUT P0, RZ, R0, 0xff, RZ, 0xc0, !PT ;  /* 0x000000ff00ff7812 */ /* 0x000fda000780c0ff */
[----:B------:R-:W-:Y:S05]  /*e640*/  @P0 BRA `(.L_x_120) ;  /* 0xffffff2c00540947 */ /* 0x000fea000383ffff */
[----:B------:R-:W-:Y:S05]  /*e650*/  EXIT ;  /* 0x000000000000794d */ /* 0x000fea0003800000 */
.L_x_7:
[----:B------:R-:W-:Y:S01]  /*e660*/  ULDC.64 UR4, c[0x0][0x650] ;  /* 0x0001940000047ab9 */ /* 0x000fe20000000a00 */
[----:B------:R-:W-:Y:S01]  /*e670*/  PRMT R0, RZ, 0x7610, R0 ;  /* 0x00007610ff007816 */ /* 0x000fe20000000000 */
[----:B------:R-:W-:Y:S01]  /*e680*/  IMAD.MOV.U32 R4, RZ, RZ, -0x1 ;  /* 0xffffffffff047424 */ /* 0x000fe200078e00ff */
[----:B------:R-:W-:Y:S01]  /*e690*/  ISETP.GE.U32.AND P0, PT, R16, UR4, PT ;  /* 0x0000000410007c0c */ /* 0x000fe2000bf06070 */
[----:B------:R-:W-:Y:S02]  /*e6a0*/  IMAD.MOV.U32 R6, RZ, RZ, -0x1 ;  /* 0xffffffffff067424 */ /* 0x000fe400078e00ff */
[----:B------:R-:W-:Y:S01]  /*e6b0*/  IMAD.MOV.U32 R8, RZ, RZ, -0x1 ;  /* 0xffffffffff087424 */ /* 0x000fe200078e00ff */
        /* <DEDUP_REMOVED lines=22> */
.L_x_122:
[----:B------:R-:W-:Y:S01]  /*e820*/  USHF.R.U64 UR4, UR14, UR19, UR15 ;  /* 0x000000130e047299 */ /* 0x000fe2000800120f */
[----:B------:R-:W-:Y:S01]  /*e830*/  R2UR UR7, R17 ;  /* 0x00000000110772ca */ /* 0x000fe200000e0000 */
[----:B------:R-:W-:Y:S02]  /*e840*/  USHF.R.U32.HI UR5, URZ, UR19, UR15 ;  /* 0x000000133f057299 */ /* 0x000fe4000801160f */
[----:B------:R-:W-:Y:S01]  /*e850*/  UIADD3 UR13, UP0, URZ, -UR4, URZ ;  /* 0x800000043f0d7290 */ /* 0x000fe2000ff1e03f */
[----:B------:R-:W-:Y:S01]  /*e860*/  ULDC.64 UR14, c[0x0][0x620] ;  /* 0x00018800000e7ab9 */ /* 0x000fe20000000a00 */
[----:B------:R-:W-:Y:S02]  /*e870*/  UMOV UR6, UR20 ;  /* 0x0000001400067c82 */ /* 0x000fe40008000000 */
[----:B------:R-:W-:Y:S02]  /*e880*/  UIADD3.X UR5, URZ, ~UR5, URZ, UP0, !UPT ;  /* 0x800000053f057290 */ /* 0x000fe400087fe43f */
[----:B------:R-:W-:-:S02]  /*e890*/  UISETP.NE.AND UP1, UPT, UR39, URZ, UPT ;  /* 0x0000003f2700728c */ /* 0x000fc4000bf25270 */
[----:B------:R-:W-:Y:S02]  /*e8a0*/  UIMAD UR5, UR5, UR14, URZ ;  /* 0x0000000e050572a4 */ /* 0x000fe4000f8e023f */
[----:B------:R-:W-:Y:S02]  /*e8b0*/  UIMAD.WIDE.U32 UR6, UR13, UR14, UR6 ;  /* 0x0000000e0d0672a5 */ /* 0x000fe4000f8e0006 */
[----:B------:R-:W-:Y:S01]  /*e8c0*/  UIMAD UR5, UR13, UR15, UR5 ;  /* 0x0000000f0d0572a4 */ /* 0x000fe2000f8e0205 */
[----:B------:R-:W-:Y:S02]  /*e8d0*/  ULDC UR14, c[0x0][0x608] ;  /* 0x00018200000e7ab9 */ /* 0x000fe40000000800 */
[----:B------:R-:W-:Y:S01]  /*e8e0*/  ULDC UR13, c[0x0][0x618] ;  /* 0x00018600000d7ab9 */ /* 0x000fe20000000800 */
[----:B------:R-:W-:Y:S01]  /*e8f0*/  UIADD3 UR5, UR7, UR5, URZ ;  /* 0x0000000507057290 */ /* 0x000fe2000fffe03f */
[----:B------:R-:W-:Y:S01]  /*e900*/  ULDC UR22, c[0x0][0x658] ;  /* 0x0001960000167ab9 */ /* 0x000fe20000000800 */
[----:B------:R-:W-:-:S02]  /*e910*/  @UP1 UIMAD UR8, UR11, UR12, UR10 ;  /* 0x0000000c0b0812a4 */ /* 0x000fc4000f8e020a */
[----:B------:R-:W-:Y:S02]  /*e920*/  USHF.R.U64 UR17, UR6, UR13, UR5 ;  /* 0x0000000d06117299 */ /* 0x000fe40008001205 */
[----:B------:R-:W-:Y:S01]  /*e930*/  USHF.R.U32.HI UR5, URZ, UR13, UR5 ;  /* 0x0000000d3f057299 */ /* 0x000fe20008011605 */
[----:B------:R-:W-:Y:S01]  /*e940*/  ULDC.64 UR6, c[0x0][0x640] ;  /* 0x0001900000067ab9 */ /* 0x000fe20000000a00 */
[----:B------:R-:W-:Y:S01]  /*e950*/  UMOV UR10, 0xffffffff ;  /* 0xffffffff000a7882 */ /* 0x000fe20000000000 */
[----:B------:R-:W-:Y:S01]  /*e960*/  ISETP.NE.U32.AND P0, PT, RZ, UR6, PT ;  /* 0x00000006ff007c0c */ /* 0x000fe2000bf05070 */
[----:B------:R-:W-:Y:S02]  /*e970*/  USHF.R.U64 UR18, UR17, UR14, UR5 ;  /* 0x0000000e11127299 */ /* 0x000fe40008001205 */
[----:B------:R-:W-:Y:S01]  /*e980*/  USHF.R.U32.HI UR5, URZ, UR14, UR5 ;  /* 0x0000000e3f057299 */ /* 0x000fe20008011605 */
[----:B------:R-:W-:Y:S01]  /*e990*/  ISETP.NE.AND.EX P0, PT, RZ, UR7, PT, P0 ;  /* 0x00000007ff007c0c */ /* 0x000fe2000bf05300 */
[----:B------:R-:W-:-:S02]  /*e9a0*/  USHF.L.U32 UR11, UR10, UR22, URZ ;  /* 0x000000160a0b7299 */ /* 0x000fc4000800063f */
[----:B------:R-:W-:Y:S01]  /*e9b0*/  USHF.R.U64 UR19, UR18, UR22, UR5 ;  /* 0x0000001612137299 */ /* 0x000fe20008001205 */
[----:B------:R-:W-:Y:S01]  /*e9c0*/  ULDC UR20, c[0x0][0x600] ;  /* 0x0001800000147ab9 */ /* 0x000fe20000000800 */
[----:B------:R-:W-:Y:S02]  /*e9d0*/  USHF.R.U32.HI UR10, URZ, UR22, UR5 ;  /* 0x000000163f0a7299 */ /* 0x000fe40008011605 */
[----:B------:R-:W-:Y:S02]  /*e9e0*/  UIADD3 UR21, UR20, -0x1, URZ ;  /* 0xffffffff14157890 */ /* 0x000fe4000fffe03f */
[----:B------:R-:W-:Y:S01]  /*e9f0*/  ULOP3.LUT UR26, URZ, UR11, URZ, 0x33, !UPT ;  /* 0x0000000b3f1a7292 */ /* 0x000fe2000f8e333f */
        /* <DEDUP_REMOVED lines=17> */
.L_x_123:
[----:B------:R-:W-:Y:S01]  /*eb10*/  USHF.R.U64 UR6, UR5, UR23, UR10 ;  /* 0x0000001705067299 */ /* 0x000fe2000800120a */
[----:B------:R-:W-:Y:S01]  /*eb20*/  IMAD.MOV.U32 R0, RZ, RZ, 0x1 ;  /* 0x00000001ff007424 */ /* 0x000fe200078e00ff */
[----:B------:R-:W-:Y:S01]  /*eb30*/  USHF.L.U32 UR25, UR25, UR22, URZ ;  /* 0x0000001619197299 */ /* 0x000fe2000800063f */
[----:B------:R-:W-:Y:S01]  /*eb40*/  IMAD.U32 R8, RZ, RZ, UR4 ;  /* 0x00000004ff087e24 */ /* 0x000fe2000f8e00ff */
[----:B------:R-:W-:Y:S02]  /*eb50*/  ULOP3.LUT UR5, UR18, UR26, URZ, 0xc0, !UPT ;  /* 0x0000001a12057292 */ /* 0x000fe4000f8ec03f */
[----:B------:R-:W-:Y:S02]  /*eb60*/  UIADD3 UR7, -UR6, URZ, URZ ;  /* 0x0000003f06077290 */ /* 0x000fe4000fffe13f */
[----:B------:R-:W-:Y:S02]  /*eb70*/  UIMAD UR6, UR25, UR6, UR5 ;  /* 0x00000006190672a4 */ /* 0x000fe4000f8e0205 */
[----:B------:R-:W-:-:S02]  /*eb80*/  ULOP3.LUT UR17, UR17, UR21, URZ, 0xc0, !UPT ;  /* 0x0000001511117292 */ /* 0x000fc4000f8ec03f */
[----:B------:R-:W-:Y:S02]  /*eb90*/  UIMAD UR5, UR7, UR24, UR19 ;  /* 0x00000018070572a4 */ /* 0x000fe4000f8e0213 */
[----:B------:R-:W-:Y:S01]  /*eba0*/  UISETP.NE.AND UP0, UPT, UR39, URZ, UPT ;  /* 0x0000003f2700728c */ /* 0x000fe2000bf05270 */
[----:B------:R-:W-:Y:S01]  /*ebb0*/  ULDC UR7, c[0x0][0x610] ;  /* 0x0001840000077ab9 */ /* 0x000fe20000000800 */
[----:B------:R-:W-:Y:S02]  /*ebc0*/  UIMAD UR5, UR5, UR20, UR17 ;  /* 0x00000014050572a4 */ /* 0x000fe4000f8e0211 */
[----:B------:R-:W-:-:S04]  /*ebd0*/  UIMAD UR8, UR6, UR7, UR8 ;  /* 0x00000007060872a4 */ /* 0x000fc8000f8e0208 */
[----:B------:R-:W-:Y:S02]  /*ebe0*/  USEL UR6, UR5, UR8, !UP0 ;  /* 0x0000000805067287 */ /* 0x000fe4000c000000 */
[----:B------:R-:W-:-:S04]  /*ebf0*/  USEL UR8, UR8, UR5, !UP0 ;  /* 0x0000000508087287 */ /* 0x000fc8000c000000 */
[----:B------:R-:W-:Y:S02]  /*ec00*/  IMAD.U32 R6, RZ, RZ, UR6 ;  /* 0x00000006ff067e24 */ /* 0x000fe4000f8e00ff */
[----:B------:R-:W-:-:S07]  /*ec10*/  IMAD.U32 R4, RZ, RZ, UR8 ;  /* 0x00000008ff047e24 */ /* 0x000fce000f8e00ff */
.L_x_121:
[----:B------:R-:W-:-:S08]  /*ec20*/  NOP ;  /* 0x0000000000007918 */ /* 0x000fd00000000000 */
[----:B------:R-:W0:-:S00]  /*ec30*/  USETMAXREG.DEALLOC.CTAPOOL 0x28 ;  /* 0x00000028000079c8 */ /* 0x000e0000080e0500 */
[----:B------:R-:W-:-:S13]  /*ec40*/  ISETP.NE.AND P0, PT, RZ, UR9, PT ;  /* 0x00000009ff007c0c */ /* 0x000fda000bf05270 */
[----:B------:R-:W-:Y:S05]  /*ec50*/  @P0 EXIT ;  /* 0x000000000000094d */ /* 0x000fea0003800000 */
[----:B0-----:R-:W-:Y:S01]  /*ec60*/  LOP3.LUT P0, RZ, R0, 0xff, RZ, 0xc0, !PT ;  /* 0x000000ff00ff7812 */ /* 0x001fe2000780c0ff */
[----:B------:R-:W-:Y:S02]  /*ec70*/  IMAD.MOV.U32 R10, RZ, RZ, 0x1 ;  /* 0x00000001ff0a7424 */ /* 0x000fe400078e00ff */
[----:B------:R-:W-:-:S10]  /*ec80*/  IMAD.MOV.U32 R12, RZ, RZ, RZ ;  /* 0x000000ffff0c7224 */ /* 0x000fd400078e00ff */
[----:B------:R-:W-:Y:S05]  /*ec90*/  @!P0 BRA `(.L_x_124) ;  /* 0x0000000c00588947 */ /* 0x000fea0003800000 */
[----:B------:R-:W0:Y:S01]  /*eca0*/  S2R R3, SR_CgaCtaId ;  /* 0x0000000000037919 */ /* 0x000e220000008800 */
[----:B------:R-:W-:Y:S01]  /*ecb0*/  ULDC UR4, c[0x0][0x28c] ;  /* 0x0000a30000047ab9 */ /* 0x000fe20000000800 */
[----:B------:R-:W-:Y:S01]  /*ecc0*/  ULDC UR6, c[0x0][0x658] ;  /* 0x0001960000067ab9 */ /* 0x000fe20000000800 */
[----:B------:R-:W-:Y:S01]  /*ecd0*/  UIADD3 UR10, UR4, 0x7f, URZ ;  /* 0x0000007f040a7890 */ /* 0x000fe2000fffe03f */
[----:B------:R-:W-:Y:S01]  /*ece0*/  IMAD.MOV.U32 R0, RZ, RZ, 0x1400 ;  /* 0x00001400ff007424 */ /* 0x000fe200078e00ff */
[----:B------:R-:W-:Y:S01]  /*ecf0*/  UMOV UR7, 0xffffffff ;  /* 0xffffffff00077882 */ /* 0x000fe20000000000 */
[----:B------:R-:W-:Y:S01]  /*ed00*/  ULDC UR5, c[0x0][0x600] ;  /* 0x0001800000057ab9 */ /* 0x000fe20000000800 */
[----:B------:R-:W-:Y:S01]  /*ed10*/  UMOV UR9, 0x1 ;  /* 0x0000000100097882 */ /* 0x000fe20000000000 */
[----:B------:R-:W-:Y:S01]  /*ed20*/  USHF.L.U32 UR7, UR7, UR6, URZ ;  /* 0x0000000607077299 */ /* 0x000fe2000800063f */
[----:B------:R-:W-:Y:S01]  /*ed30*/  BSSY B0, `(.L_x_124) ;  /* 0x00000cc000007945 */ /* 0x000fe20003800000 */
[----:B------:R-:W-:Y:S01]  /*ed40*/  UIADD3 UR4, UR5, -0x1, URZ ;  /* 0xffffffff05047890 */ /* 0x000fe2000fffe03f */
[----:B------:R-:W-:Y:S01]  /*ed50*/  IMAD.MOV.U32 R11, RZ, RZ, 0x1 ;  /* 0x00000001ff0b7424 */ /* 0x000fe200078e00ff */
[----:B------:R-:W-:Y:S01]  /*ed60*/  USHF.R.S32.HI UR11, URZ, 0x1f, UR10 ;  /* 0x0000001f3f0b7899 */ /* 0x000fe2000801140a */
[----:B------:R-:W-:Y:S01]  /*ed70*/  IMAD.MOV.U32 R10, RZ, RZ, 0x1 ;  /* 0x00000001ff0a7424 */ /* 0x000fe200078e00ff */
[----:B------:R-:W-:Y:S01]  /*ed80*/  ULDC UR8, c[0x0][0xc] ;  /* 0x0000030000087ab9 */ /* 0x000fe20000000800 */
[----:B------:R-:W-:Y:S01]  /*ed90*/  USHF.L.U32 UR5, UR9, UR6, URZ ;  /* 0x0000000609057299 */ /* 0x000fe2000800063f */
[----:B------:R-:W-:Y:S01]  /*eda0*/  IMAD.MOV.U32 R12, RZ, RZ, RZ ;  /* 0x000000ffff0c7224 */ /* 0x000fe200078e00ff */
[----:B------:R-:W-:Y:S01]  /*edb0*/  ULEA.HI UR11, UR11, UR10, URZ, 0x7 ;  /* 0x0000000a0b0b7291 */ /* 0x000fe2000f8f383f */
[----:B------:R-:W-:Y:S01]  /*edc0*/  ULDC UR9, c[0x0][0x10] ;  /* 0x0000040000097ab9 */ /* 0x000fe20000000800 */
[----:B------:R-:W-:-:S02]  /*edd0*/  ULOP3.LUT UR6, URZ, UR7, URZ, 0x33, !UPT ;  /* 0x000000073f067292 */ /* 0x000fc4000f8e333f */
[----:B------:R-:W-:Y:S01]  /*ede0*/  UIMAD.WIDE.U32 UR8, UR8, UR9, URZ ;  /* 0x00000009080872a5 */ /* 0x000fe2000f8e003f */
[----:B------:R-:W-:Y:S01]  /*edf0*/  ULDC UR7, c[0x0][0x14] ;  /* 0x0000050000077ab9 */ /* 0x000fe20000000800 */
[----:B------:R-:W-:Y:S02]  /*ee00*/  USHF.R.S32.HI UR19, URZ, 0x7, UR11 ;  /* 0x000000073f137899 */ /* 0x000fe4000801140b */
[----:B------:R-:W-:Y:S02]  /*ee10*/  UIMAD.WIDE.U32 UR22, UR8, UR7, URZ ;  /* 0x00000007081672a5 */ /* 0x000fe4000f8e003f */
[----:B------:R-:W-:Y:S02]  /*ee20*/  UIMAD UR13, UR9, UR7, URZ ;  /* 0x00000007090d72a4 */ /* 0x000fe4000f8e023f */
[----:B------:R-:W-:Y:S01]  /*ee30*/  ULOP3.LUT UR26, UR38, 0x2, URZ, 0xfc, !UPT ;  /* 0x00000002261a7892 */ /* 0x000fe2000f8efc3f */
[----:B0-----:R-:W-:Y:S01]  /*ee40*/  LOP3.LUT R3, R3, 0x1, RZ, 0xc0, !PT ;  /* 0x0000000103037812 */ /* 0x001fe200078ec0ff */
[----:B------:R-:W-:-:S02]  /*ee50*/  UIADD3 UR13, UR23, UR13, URZ ;  /* 0x0000000d170d7290 */ /* 0x000fc4000fffe03f */
[----:B------:R-:W-:Y:S02]  /*ee60*/  UIADD3 UR27, UR19, 0x1, URZ ;  /* 0x00000001131b7890 */ /* 0x000fe4000fffe03f */
[----:B------:R-:W-:Y:S01]  /*ee70*/  IMAD R0, R3, R0, 0x30100 ;  /* 0x0003010003007424 */ /* 0x000fe200078e0200 */
[----:B------:R-:W-:-:S09]  /*ee80*/  ULDC.64 UR24, c[0x0][0x198] ;  /* 0x0000660000187ab9 */ /* 0x000fd20000000a00 */
.L_x_135:
[----:B------:R-:W-:-:S03]  /*ee90*/  UMOV UR7, 0xffffffff ;  /* 0xffffffff00077882 */ /* 0x000fc60000000000 */
[----:B------:R-:W-:Y:S05]  /*eea0*/  BRA.DIV UR7, `(.L_x_125) ;  /* 0x0000000e079c7947 */ /* 0x000fea000b800000 */
[----:B------:R-:W-:-:S13]  /*eeb0*/  ELECT P6, URZ, PT ;  /* 0x00000000003f782f */ /* 0x000fda00038c0000 */
.L_x_145:
[----:B------:R-:W0:Y:S01]  /*eec0*/  LDC R5, c[0x0][0x28c] ;  /* 0x0000a300ff057b82 */ /* 0x000e220000000800 */
[----:B------:R-:W-:Y:S01]  /*eed0*/  BSSY B1, `(.L_x_126) ;  /* 0x000003a000017945 */ /* 0x000fe20003800000 */
[----:B0-----:R-:W-:-:S13]  /*eee0*/  ISETP.LT.OR P6, PT, R5, 0x1, !P6 ;  /* 0x000000010500780c */ /* 0x001fda00077c1670 */
[----:B------:R-:W-:Y:S05]  /*eef0*/  @P6 BRA `(.L_x_127) ;  /* 0x0000000000dc6947 */ /* 0x000fea0003800000 */
[----:B------:R-:W-:Y:S02]  /*ef00*/  IMAD R6, R6, 0x2, R3 ;  /* 0x0000000206067824 */ /* 0x000fe400078e0203 */
[----:B------:R-:W-:Y:S02]  /*ef10*/  IMAD.SHL.U32 R13, R4, 0x200, RZ ;  /* 0x00000200040d7824 */ /* 0x000fe400078e00ff */
[----:B------:R-:W-:Y:S02]  /*ef20*/  IMAD.MOV.U32 R18, RZ, RZ, RZ ;  /* 0x000000ffff127224 */ /* 0x000fe400078e00ff */
[----:B------:R-:W-:Y:S02]  /*ef30*/  IMAD.U32 R19, RZ, RZ, UR27 ;  /* 0x0000001bff137e24 */ /* 0x000fe4000f8e00ff */
[----:B------:R-:W-:Y:S02]  /*ef40*/  IMAD.MOV.U32 R4, RZ, RZ, R10 ;  /* 0x000000ffff047224 */ /* 0x000fe400078e000a */
[----:B------:R-:W-:-:S02]  /*ef50*/  IMAD.MOV.U32 R5, RZ, RZ, R12 ;  /* 0x000000ffff057224 */ /* 0x000fc400078e000c */
[----:B------:R-:W-:-:S07]  /*ef60*/  IMAD R9, R6, 0x28, RZ ;  /* 0x0000002806097824 */ /* 0x000fce00078e02ff */
.L_x_130:
[----:B------:R-:W0:Y:S01]  /*ef70*/  S2R R7, SR_CgaCtaId ;  /* 0x0000000000077919 */ /* 0x000e220000008800 */
[----:B------:R-:W-:Y:S02]  /*ef80*/  MOV R6, 0x400 ;  /* 0x0000040000067802 */ /* 0x000fe40000000f00 */
[----:B------:R-:W-:Y:S02]  /*ef90*/  LOP3.LUT P1, RZ, R2, 0x7f, RZ, 0xc0, !PT ;  /* 0x0000007f02ff7812 */ /* 0x000fe4000782c0ff */
[----:B0-----:R-:W-:Y:S02]  /*efa0*/  LEA R14, R7, R6, 0x18 ;  /* 0x00000006070e7211 */ /* 0x001fe400078ec0ff */
[----:B------:R-:W-:-:S09]  /*efb0*/  SHF.L.U32 R6, R4, 0x1f, RZ ;  /* 0x0000001f04067819 */ /* 0x000fd200000006ff */
[----:B------:R-:W0:Y:S01]  /*efc0*/  @!P1 LDC R7, c[0x0][0x500] ;  /* 0x00014000ff079b82 */ /* 0x000e220000000800 */
[----:B------:R-:W-:-:S04]  /*efd0*/  IMAD R15, R5, 0x8, R14 ;  /* 0x00000008050f7824 */ /* 0x000fc800078e020e */
[----:B------:R-:W1:Y:S02]  /*efe0*/  SYNCS.PHASECHK.TRANS64.TRYWAIT P0, [R15+URZ+0x18], R6 ;  /* 0x000018060f0075a7 */ /* 0x000e64000800017f */
[----:B-1----:R-:W-:Y:S05]  /*eff0*/  @!P0 BRA `(.L_x_128) ;  /* 0x0000000c00688947 */ /* 0x002fea0003800000 */
.L_x_146:
[----:B------:R-:W-:Y:S01]  /*f000*/  UPRMT UR7, UR26, 0x9910, URZ ;  /* 0x000099101a077896 */ /* 0x000fe2000800003f */
[----:B0-----:R0:W-:Y:S03]  /*f010*/  @!P1 SYNCS.ARRIVE.TRANS64 RZ, [R15+URZ], R7 ;  /* 0x000000070fff99a7 */ /* 0x0011e6000800003f */
[----:B------:R-:W-:-:S06]  /*f020*/  UISETP.NE.AND UP0, UPT, UR7, 0x2, UPT ;  /* 0x000000020700788c */ /* 0x000fcc000bf05270 */
[----:B------:R-:W-:-:S13]  /*f030*/  PLOP3.LUT P0, PT, PT, PT, UP0, 0x80, 0x0 ;  /* 0x000000000000781c */ /* 0x000fda0003f0f008 */
[----:B0-----:R-:W-:Y:S05]  /*f040*/  @P0 BRA `(.L_x_129) ;  /* 0x0000000000040947 */ /* 0x001fea0003800000 */
[----:B------:R-:W-:Y:S01]  /*f050*/  BPT.TRAP 0x1 ;  /* 0x000000040000795c */ /* 0x000fe20000300000 */
.L_x_129:
[C---:B-1----:R-:W-:Y:S01]  /*f060*/  IMAD R6, R5.reuse, 0x10000, R14 ;  /* 0x0001000005067824 */ /* 0x042fe200078e020e */
[----:B------:R-:W-:Y:S01]  /*f070*/  R2UR UR20, R14 ;  /* 0x000000000e1472ca */ /* 0x000fe200000e0000 */
[----:B------:R-:W-:Y:S01]  /*f080*/  IMAD R7, R5, 0x2800, R0 ;  /* 0x0000280005077824 */ /* 0x000fe200078e0200 */
[----:B------:R-:W-:Y:S01]  /*f090*/  R2UR UR9, R15 ;  /* 0x000000000f0972ca */ /* 0x000fe200000e0000 */
[----:B------:R-:W-:Y:S01]  /*f0a0*/  VIADD R19, R19, 0xffffffff ;  /* 0xffffffff13137836 */ /* 0x000fe20000000000 */
[----:B------:R-:W-:Y:S01]  /*f0b0*/  R2UR UR7, R6 ;  /* 0x00000000060772ca */ /* 0x000fe200000e0000 */
[----:B------:R-:W-:Y:S01]  /*f0c0*/  UIADD3 UR14, UP0, UR24, 0xf0, URZ ;  /* 0x000000f0180e7890 */ /* 0x000fe2000ff1e03f */
[----:B------:R-:W-:Y:S01]  /*f0d0*/  R2UR UR8, R7 ;  /* 0x00000000070872ca */ /* 0x000fe200000e0000 */
[----:B------:R-:W-:Y:S01]  /*f0e0*/  UIADD3 UR28, UP1, UR24, 0x1f0, URZ ;  /* 0x000001f0181c7890 */ /* 0x000fe2000ff3e03f */
[----:B------:R-:W-:Y:S01]  /*f0f0*/  R2UR UR11, R13 ;  /* 0x000000000d0b72ca */ /* 0x000fe200000e0000 */
[----:B------:R-:W-:Y:S01]  /*f100*/  UIADD3.X UR15, URZ, UR25, URZ, UP0, !UPT ;  /* 0x000000193f0f7290 */ /* 0x000fe200087fe43f */
[----:B------:R-:W-:Y:S01]  /*f110*/  R2UR UR10, R18 ;  /* 0x00000000120a72ca */ /* 0x000fe200000e0000 */
[----:B------:R-:W-:Y:S01]  /*f120*/  VIADD R5, R5, 0x1 ;  /* 0x0000000105057836 */ /* 0x000fe20000000000 */
[----:B------:R-:W-:Y:S01]  /*f130*/  R2UR UR12, R8 ;  /* 0x00000000080c72ca */ /* 0x000fe200000e0000 */
[----:B------:R-:W-:Y:S01]  /*f140*/  UIADD3.X UR29, URZ, UR25, URZ, UP1, !UPT ;  /* 0x000000193f1d7290 */ /* 0x000fe20008ffe43f */
[----:B------:R-:W-:Y:S01]  /*f150*/  R2UR UR21, R9 ;  /* 0x00000000091572ca */ /* 0x000fe200000e0000 */
[----:B------:R-:W-:Y:S01]  /*f160*/  UMOV UR16, 0x0 ;  /* 0x0000000000107882 */ /* 0x000fe20000000000 */
[----:B------:R-:W-:Y:S01]  /*f170*/  ISETP.GT.AND P1, PT, R19, 0x1, PT ;  /* 0x000000011300780c */ /* 0x000fe20003f24270 */
[----:B------:R-:W-:Y:S01]  /*f180*/  UIADD3 UR18, UR7, 0x100, URZ ;  /* 0x0000010007127890 */ /* 0x000fe2000fffe03f */
[C---:B------:R-:W-:Y:S01]  /*f190*/  ISETP.NE.AND P0, PT, R5.reuse, 0x3, PT ;  /* 0x000000030500780c */ /* 0x040fe20003f05270 */
[----:B------:R-:W-:Y:S01]  /*f1a0*/  UIADD3 UR7, UR20, UR8, URZ ;  /* 0x0000000814077290 */ /* 0x000fe2000fffe03f */
[----:B------:R-:W-:Y:S01]  /*f1b0*/  VIADD R18, R18, 0x80 ;  /* 0x0000008012127836 */ /* 0x000fe20000000000 */
[----:B------:R-:W-:Y:S01]  /*f1c0*/  UMOV UR17, 0x10000000 ;  /* 0x1000000000117882 */ /* 0x000fe20000000000 */
[----:B------:R-:W-:Y:S01]  /*f1d0*/  UMOV UR30, 0x30000 ;  /* 0x00030000001e7882 */ /* 0x000fe20000000000 */
[----:B------:R-:W-:Y:S01]  /*f1e0*/  SEL R7, RZ, 0x1, P0 ;  /* 0x00000001ff077807 */ /* 0x000fe20000000000 */
[----:B------:R-:W-:Y:S01]  /*f1f0*/  UMOV UR8, UR18 ;  /* 0x0000001200087c82 */ /* 0x000fe20008000000 */
[----:B------:R-:W-:Y:S01]  /*f200*/  SEL R5, R5, RZ, P0 ;  /* 0x000000ff05057207 */ /* 0x000fe20000000000 */
[----:B------:R0:W-:Y:S01]  /*f210*/  UTMALDG.3D [UR8], [UR14], desc[UR16] ;  /* 0x000010080e0075b4 */ /* 0x0001e20008011000 */
[----:B------:R-:W-:Y:S01]  /*f220*/  LOP3.LUT R4, R4, R7, RZ, 0x3c, !PT ;  /* 0x0000000704047212 */ /* 0x000fe200078e3cff */
[----:B0-----:R-:W-:Y:S01]  /*f230*/  UMOV UR11, UR21 ;  /* 0x00000015000b7c82 */ /* 0x001fe20008000000 */
[----:B------:R-:W-:-:S02]  /*f240*/  UMOV UR8, UR7 ;  /* 0x0000000700087c82 */ /* 0x000fc40008000000 */
[----:B------:R0:W-:Y:S02]  /*f250*/  UTMALDG.3D.MULTICAST [UR8], [UR28], UR30, desc[UR16] ;  /* 0x000010081c0073b4 */ /* 0x0001e4000801181e */
[----:B0-----:R-:W-:Y:S05]  /*f260*/  @P1 BRA `(.L_x_130) ;  /* 0xfffffffc00401947 */ /* 0x001fea000383ffff */
.L_x_127:
[----:B------:R-:W-:Y:S05]  /*f270*/  BSYNC B1 ;  /* 0x0000000000017941 */ /* 0x000fea0003800000 */
.L_x_126:
[----:B------:R-:W-:Y:S01]  /*f280*/  LOP3.LUT P1, RZ, R11, 0xff, RZ, 0xc0, !PT ;  /* 0x000000ff0bff7812 */ /* 0x000fe2000782c0ff */
[----:B------:R-:W-:Y:S01]  /*f290*/  VIADD R12, R12, UR19 ;  /* 0x000000130c0c7c36 */ /* 0x000fe20008000000 */
[----:B------:R-:W-:Y:S01]  /*f2a0*/  ULDC.64 UR8, c[0x0][0x650] ;  /* 0x0001940000087ab9 */ /* 0x000fe20000000a00 */
[----:B------:R-:W-:Y:S01]  /*f2b0*/  IMAD.U32 R7, RZ, RZ, UR19 ;  /* 0x00000013ff077e24 */ /* 0x000fe2000f8e00ff */
[----:B------:R-:W-:Y:S01]  /*f2c0*/  UISETP.GE.U32.AND UP0, UPT, UR19, 0x3, UPT ;  /* 0x000000031300788c */ /* 0x000fe2000bf06070 */
[----:B------:R-:W-:Y:S01]  /*f2d0*/  BSSY B1, `(.L_x_131) ;  /* 0x000006f000017945 */ /* 0x000fe20003800000 */
[----:B------:R-:W-:Y:S01]  /*f2e0*/  ISETP.GT.U32.AND P0, PT, R12, 0x2, PT ;  /* 0x000000020c00780c */ /* 0x000fe20003f04070 */
[----:B------:R-:W-:Y:S01]  /*f2f0*/  IMAD.MOV.U32 R8, RZ, RZ, -0x1 ;  /* 0xffffffffff087424 */ /* 0x000fe200078e00ff */
[----:B------:R-:W-:Y:S02]  /*f300*/  PRMT R11, RZ, 0x7610, R11 ;  /* 0x00007610ff0b7816 */ /* 0x000fe4000000000b */
[----:B------:R-:W-:-:S02]  /*f310*/  ISETP.LT.U32.AND P0, PT, R7, 0x3, P0 ;  /* 0x000000030700780c */ /* 0x000fc40000701070 */
[----:B------:R-:W-:Y:S01]  /*f320*/  PLOP3.LUT P2, PT, PT, PT, UP0, 0x80, 0x0 ;  /* 0x000000000000781c */ /* 0x000fe20003f4f008 */
[----:B------:R-:W0:Y:S01]  /*f330*/  @P1 S2R R5, SR_CgaCtaId ;  /* 0x0000000000051919 */ /* 0x000e220000008800 */
[----:B------:R-:W-:-:S04]  /*f340*/  @P1 MOV R4, 0x400 ;  /* 0x0000040000041802 */ /* 0x000fc80000000f00 */
[----:B0-----:R-:W-:Y:S01]  /*f350*/  @P1 LEA R6, R5, R4, 0x18 ;  /* 0x0000000405061211 */ /* 0x001fe200078ec0ff */
[----:B------:R-:W-:-:S03]  /*f360*/  IMAD.WIDE.U32 R4, R12, -0x55555555, RZ ;  /* 0xaaaaaaab0c047825 */ /* 0x000fc600078e00ff */
[----:B------:R0:W-:Y:S01]  /*f370*/  @P1 SYNCS.ARRIVE.TRANS64.A1T0 RZ, [R6+URZ+0x48], RZ ;  /* 0x000048ff06ff19a7 */ /* 0x0001e2000810003f */
[----:B------:R-:W-:Y:S01]  /*f380*/  IADD3 R16, P1, R16, UR22, RZ ;  /* 0x0000001610107c10 */ /* 0x000fe2000ff3e0ff */
[----:B------:R-:W-:Y:S01]  /*f390*/  IMAD.MOV.U32 R4, RZ, RZ, -0x1 ;  /* 0xffffffffff047424 */ /* 0x000fe200078e00ff */
[----:B------:R-:W-:Y:S02]  /*f3a0*/  SHF.R.U32.HI R7, RZ, 0x1, R5 ;  /* 0x00000001ff077819 */ /* 0x000fe40000011605 */
[----:B------:R-:W-:Y:S02]  /*f3b0*/  SEL R5, RZ, 0x1, !P0 ;  /* 0x00000001ff057807 */ /* 0x000fe40004000000 */
[----:B------:R-:W-:Y:S01]  /*f3c0*/  IADD3.X R17, R17, UR13, RZ, P1, !PT ;  /* 0x0000000d11117c10 */ /* 0x000fe20008ffe4ff */
[----:B------:R-:W-:Y:S01]  /*f3d0*/  IMAD R12, R7, -0x3, R12 ;  /* 0xfffffffd070c7824 */ /* 0x000fe200078e020c */
[----:B------:R-:W-:Y:S01]  /*f3e0*/  ISETP.GE.U32.AND P0, PT, R16, UR8, PT ;  /* 0x0000000810007c0c */ /* 0x000fe2000bf06070 */
[----:B0-----:R-:W-:Y:S01]  /*f3f0*/  IMAD.MOV.U32 R6, RZ, RZ, -0x1 ;  /* 0xffffffffff067424 */ /* 0x001fe200078e00ff */
[----:B------:R-:W-:-:S02]  /*f400*/  LOP3.LUT R10, R10, R5, RZ, 0x3c, !PT ;  /* 0x000000050a0a7212 */ /* 0x000fc400078e3cff */
[----:B------:R-:W-:Y:S02]  /*f410*/  ISETP.GE.U32.AND.EX P0, PT, R17, UR9, PT, P0 ;  /* 0x0000000911007c0c */ /* 0x000fe4000bf06100 */
[----:B------:R-:W-:Y:S02]  /*f420*/  @P2 LOP3.LUT R10, R10, 0x1, R7, 0x78, !PT ;  /* 0x000000010a0a2812 */ /* 0x000fe400078e7807 */
[----:B------:R-:W-:-:S09]  /*f430*/  PRMT R5, RZ, 0x7610, R5 ;  /* 0x00007610ff057816 */ /* 0x000fd20000000005 */
[----:B------:R-:W-:Y:S05]  /*f440*/  @P0 BRA `(.L_x_132) ;  /* 0x00000004005c0947 */ /* 0x000fea0003800000 */
[----:B------:R-:W-:Y:S01]  /*f450*/  ULDC.64 UR8, c[0x0][0x628] ;  /* 0x00018a0000087ab9 */ /* 0x000fe20000000a00 */
[----:B------:R-:W0:Y:S01]  /*f460*/  S2R R14, SR_CTAID.X ;  /* 0x00000000000e7919 */ /* 0x000e220000002500 */
[----:B------:R-:W-:Y:S01]  /*f470*/  ISETP.NE.U32.AND P0, PT, RZ, UR8, PT ;  /* 0x00000008ff007c0c */ /* 0x000fe2000bf05070 */
[----:B------:R-:W-:Y:S01]  /*f480*/  ULDC UR10, c[0x0][0x630] ;  /* 0x00018c00000a7ab9 */ /* 0x000fe20000000800 */
[----:B------:R-:W-:Y:S01]  /*f490*/  IMAD.MOV.U32 R4, RZ, RZ, R16 ;  /* 0x000000ffff047224 */ /* 0x000fe200078e0010 */
[----:B------:R-:W1:Y:S01]  /*f4a0*/  S2R R13, SR_CTAID.Y ;  /* 0x00000000000d7919 */ /* 0x000e620000002600 */
[----:B------:R-:W-:Y:S01]  /*f4b0*/  ISETP.NE.AND.EX P0, PT, RZ, UR9, PT, P0 ;  /* 0x00000009ff007c0c */ /* 0x000fe2000bf05300 */
[----:B------:R-:W-:-:S12]  /*f4c0*/  IMAD.MOV.U32 R5, RZ, RZ, R17 ;  /* 0x000000ffff057224 */ /* 0x000fd800078e0011 */
[----:B------:R-:W-:Y:S05]  /*f4d0*/  @!P0 BRA `(.L_x_133) ;  /* 0x0000000000288947 */ /* 0x000fea0003800000 */
[----:B------:R-:W-:Y:S02]  /*f4e0*/  ULDC UR7, c[0x0][0x634] ;  /* 0x00018d0000077ab9 */ /* 0x000fe40000000800 */
[----:B------:R-:W-:-:S05]  /*f4f0*/  IADD3 R9, P0, R16, UR7, RZ ;  /* 0x0000000710097c10 */ /* 0x000fca000ff1e0ff */
[----:B------:R-:W-:-:S04]  /*f500*/  IMAD.X R15, RZ, RZ, R17, P0 ;  /* 0x000000ffff0f7224 */ /* 0x000fc800000e0611 */
[----:B------:R-:W-:-:S04]  /*f510*/  IMAD.WIDE.U32 R6, R15, UR8, RZ ;  /* 0x000000080f067c25 */ /* 0x000fc8000f8e00ff */
[----:B------:R-:W-:-:S04]  /*f520*/  IMAD.WIDE.U32 R6, P0, R9, UR9, R6 ;  /* 0x0000000909067c25 */ /* 0x000fc8000f800006 */
[----:B------:R-:W-:-:S04]  /*f530*/  IMAD.WIDE.U32 R8, R9, UR8, RZ ;  /* 0x0000000809087c25 */ /* 0x000fc8000f8e00ff */
[----:B------:R-:W-:Y:S01]  /*f540*/  IMAD.X R5, RZ, RZ, RZ, P0 ;  /* 0x000000ffff057224 */ /* 0x000fe200000e06ff */
[----:B------:R-:W-:Y:S01]  /*f550*/  IADD3 RZ, P0, R9, R6, RZ ;  /* 0x0000000609ff7210 */ /* 0x000fe20007f1e0ff */
[----:B------:R-:W-:-:S04]  /*f560*/  IMAD.MOV.U32 R4, RZ, RZ, R7 ;  /* 0x000000ffff047224 */ /* 0x000fc800078e0007 */
[----:B------:R-:W-:-:S08]  /*f570*/  IMAD.WIDE.U32.X R4, R15, UR9, R4, P0 ;  /* 0x000000090f047c25 */ /* 0x000fd000080e0404 */
.L_x_133:
[--C-:B------:R-:W-:Y:S01]  /*f580*/  SHF.R.U64 R8, R4, UR10, R5.reuse ;  /* 0x0000000a04087c19 */ /* 0x100fe20008001205 */
[----:B------:R-:W-:Y:S01]  /*f590*/  ULDC.64 UR8, c[0x0][0x620] ;  /* 0x0001880000087ab9 */ /* 0x000fe20000000a00 */
[----:B------:R-:W-:Y:S01]  /*f5a0*/  SHF.R.U32.HI R4, RZ, UR10, R5 ;  /* 0x0000000aff047c19 */ /* 0x000fe20008011605 */
[----:B------:R-:W-:Y:S01]  /*f5b0*/  ULDC UR7, c[0x0][0x150] ;  /* 0x0000540000077ab9 */ /* 0x000fe20000000800 */
[----:B------:R-:W-:Y:S01]  /*f5c0*/  IADD3 R7, P0, RZ, -R8, RZ ;  /* 0x80000008ff077210 */ /* 0x000fe20007f1e0ff */
[----:B------:R-:W2:Y:S01]  /*f5d0*/  LDC R23, c[0x0][0x144] ;  /* 0x00005100ff177b82 */ /* 0x000ea20000000800 */
[----:B------:R-:W-:Y:S01]  /*f5e0*/  ULDC.64 UR10, c[0x0][0x640] ;  /* 0x00019000000a7ab9 */ /* 0x000fe20000000a00 */
[----:B------:R-:W-:Y:S02]  /*f5f0*/  UISETP.NE.AND UP0, UPT, UR39, URZ, UPT ;  /* 0x0000003f2700728c */ /* 0x000fe4000bf05270 */
[----:B------:R-:W-:Y:S01]  /*f600*/  IMAD.X R4, RZ, RZ, ~R4, P0 ;  /* 0x000000ffff047224 */ /* 0x000fe200000e0e04 */
[----:B------:R-:W-:-:S03]  /*f610*/  ISETP.NE.U32.AND P0, PT, RZ, UR10, PT ;  /* 0x0000000aff007c0c */ /* 0x000fc6000bf05070 */
[----:B------:R-:W-:Y:S01]  /*f620*/  IMAD R6, R4, UR8, RZ ;  /* 0x0000000804067c24 */ /* 0x000fe2000f8e02ff */
[----:B------:R-:W3:Y:S01]  /*f630*/  LDC R18, c[0x0][0x148] ;  /* 0x00005200ff127b82 */ /* 0x000ee20000000800 */
[C---:B------:R-:W-:Y:S01]  /*f640*/  IMAD.WIDE.U32 R4, R7.reuse, UR8, R16 ;  /* 0x0000000807047c25 */ /* 0x040fe2000f8e0010 */
[----:B------:R-:W-:Y:S01]  /*f650*/  ULDC UR8, c[0x0][0x154] ;  /* 0x0000550000087ab9 */ /* 0x000fe20000000800 */
[----:B------:R-:W-:Y:S02]  /*f660*/  ISETP.NE.AND.EX P0, PT, RZ, UR11, PT, P0 ;  /* 0x0000000bff007c0c */ /* 0x000fe4000bf05300 */
[----:B------:R-:W-:Y:S01]  /*f670*/  IMAD R7, R7, UR9, R6 ;  /* 0x0000000907077c24 */ /* 0x000fe2000f8e0206 */
[----:B0-----:R-:W-:Y:S01]  /*f680*/  I2FP.F32.U32 R6, R14 ;  /* 0x0000000e00067245 */ /* 0x001fe20000201000 */
[----:B------:R-:W-:Y:S01]  /*f690*/  ULDC UR9, c[0x0][0x608] ;  /* 0x0001820000097ab9 */ /* 0x000fe20000000800 */
[----:B------:R-:W-:Y:S01]  /*f6a0*/  PLOP3.LUT P2, PT, PT, PT, UP0, 0x80, 0x0 ;  /* 0x000000000000781c */ /* 0x000fe20003f4f008 */
[----:B------:R-:W-:-:S02]  /*f6b0*/  IMAD.IADD R5, R5, 0x1, R7 ;  /* 0x0000000105057824 */ /* 0x000fc400078e0207 */
[----:B------:R-:W-:Y:S01]  /*f6c0*/  FMUL R6, R6, UR7 ;  /* 0x0000000706067c20 */ /* 0x000fe20008400000 */
[----:B------:R-:W-:Y:S02]  /*f6d0*/  ULDC UR7, c[0x0][0x618] ;  /* 0x0001860000077ab9 */ /* 0x000fe40000000800 */
[--C-:B------:R-:W-:Y:S02]  /*f6e0*/  SHF.R.U64 R9, R4, UR7, R5.reuse ;  /* 0x0000000704097c19 */ /* 0x100fe40008001205 */
[----:B-1----:R-:W-:Y:S01]  /*f6f0*/  I2FP.F32.U32 R4, R13 ;  /* 0x0000000d00047245 */ /* 0x002fe20000201000 */
[----:B------:R-:W0:Y:S04]  /*f700*/  F2I.U32.TRUNC.NTZ R6, R6 ;  /* 0x0000000600067305 */ /* 0x000e28000020f000 */
[----:B------:R-:W-:Y:S01]  /*f710*/  FMUL R7, R4, UR8 ;  /* 0x0000000804077c20 */ /* 0x000fe20008400000 */
[----:B------:R-:W-:Y:S01]  /*f720*/  SHF.R.U32.HI R4, RZ, UR7, R5 ;  /* 0x00000007ff047c19 */ /* 0x000fe20008011605 */
[----:B------:R-:W-:-:S02]  /*f730*/  ULDC UR7, c[0x0][0x658] ;  /* 0x0001960000077ab9 */ /* 0x000fc40000000800 */
[----:B------:R1:W4:Y:S01]  /*f740*/  F2I.U32.TRUNC.NTZ R20, R7 ;  /* 0x0000000700147305 */ /* 0x000322000020f000 */
[--C-:B------:R-:W-:Y:S02]  /*f750*/  SHF.R.U64 R19, R9, UR9, R4.reuse ;  /* 0x0000000909137c19 */ /* 0x100fe40008001204 */
[----:B------:R-:W-:-:S04]  /*f760*/  SHF.R.U32.HI R4, RZ, UR9, R4 ;  /* 0x00000009ff047c19 */ /* 0x000fc80008011604 */
[----:B------:R-:W-:Y:S01]  /*f770*/  SHF.R.U64 R15, R19, UR7, R4 ;  /* 0x00000007130f7c19 */ /* 0x000fe20008001204 */
[----:B0-----:R-:W-:Y:S01]  /*f780*/  IMAD.MOV R6, RZ, RZ, -R6 ;  /* 0x000000ffff067224 */ /* 0x001fe200078e0a06 */
[----:B------:R-:W-:-:S03]  /*f790*/  SHF.R.U32.HI R21, RZ, UR7, R4 ;  /* 0x00000007ff157c19 */ /* 0x000fc60008011604 */
[----:B--2---:R-:W-:Y:S02]  /*f7a0*/  IMAD R14, R23, R6, R14 ;  /* 0x00000006170e7224 */ /* 0x004fe400078e020e */
[----:B------:R-:W-:Y:S02]  /*f7b0*/  IMAD.MOV.U32 R4, RZ, RZ, R15 ;  /* 0x000000ffff047224 */ /* 0x000fe400078e000f */
[----:B------:R-:W-:Y:S01]  /*f7c0*/  IMAD.MOV.U32 R5, RZ, RZ, R21 ;  /* 0x000000ffff057224 */ /* 0x000fe200078e0015 */
[----:B-1--4-:R-:W-:Y:S06]  /*f7d0*/  @!P0 BRA `(.L_x_134) ;  /* 0x0000000000288947 */ /* 0x012fec0003800000 */
[----:B------:R-:W-:Y:S02]  /*f7e0*/  ULDC UR7, c[0x0][0x64c] ;  /* 0x0001930000077ab9 */ /* 0x000fe40000000800 */
[----:B------:R-:W-:-:S05]  /*f7f0*/  IADD3 R5, P0, R15, UR7, RZ ;  /* 0x000000070f057c10 */ /* 0x000fca000ff1e0ff */
[----:B------:R-:W-:-:S04]  /*f800*/  IMAD.X R21, RZ, RZ, R21, P0 ;  /* 0x000000ffff157224 */ /* 0x000fc800000e0615 */
[----:B------:R-:W-:-:S04]  /*f810*/  IMAD.WIDE.U32 R6, R21, UR10, RZ ;  /* 0x0000000a15067c25 */ /* 0x000fc8000f8e00ff */
[----:B------:R-:W-:-:S04]  /*f820*/  IMAD.WIDE.U32 R6, P0, R5, UR11, R6 ;  /* 0x0000000b05067c25 */ /* 0x000fc8000f800006 */
[----:B------:R-:W-:-:S04]  /*f830*/  IMAD.WIDE.U32 R4, R5, UR10, RZ ;  /* 0x0000000a05047c25 */ /* 0x000fc8000f8e00ff */
[----:B------:R-:W-:Y:S01]  /*f840*/  IMAD.MOV.U32 R4, RZ, RZ, R7 ;  /* 0x000000ffff047224 */ /* 0x000fe200078e0007 */
[----:B------:R-:W-:Y:S01]  /*f850*/  IADD3 RZ, P1, R5, R6, RZ ;  /* 0x0000000605ff7210 */ /* 0x000fe20007f3e0ff */
[----:B------:R-:W-:-:S04]  /*f860*/  IMAD.X R5, RZ, RZ, RZ, P0 ;  /* 0x000000ffff057224 */ /* 0x000fc800000e06ff */
[----:B------:R-:W-:-:S08]  /*f870*/  IMAD.WIDE.U32.X R4, R21, UR11, R4, P1 ;  /* 0x0000000b15047c25 */ /* 0x000fd000088e0404 */
.L_x_134:
[----:B------:R-:W-:Y:S01]  /*f880*/  ULDC UR7, c[0x0][0x648] ;  /* 0x0001920000077ab9 */ /* 0x000fe20000000800 */
[----:B------:R-:W-:Y:S01]  /*f890*/  LOP3.LUT R19, R19, UR6, RZ, 0xc0, !PT ;  /* 0x0000000613137c12 */ /* 0x000fe2000f8ec0ff */
[----:B------:R-:W-:Y:S01]  /*f8a0*/  IMAD.MOV R20, RZ, RZ, -R20 ;  /* 0x000000ffff147224 */ /* 0x000fe200078e0a14 */
[----:B------:R-:W-:Y:S01]  /*f8b0*/  SHF.R.U64 R4, R4, UR7, R5 ;  /* 0x0000000704047c19 */ /* 0x000fe20008001205 */
[----:B------:R-:W-:Y:S01]  /*f8c0*/  ULDC UR7, c[0x0][0x638] ;  /* 0x00018e0000077ab9 */ /* 0x000fe20000000800 */
[----:B------:R-:W-:Y:S01]  /*f8d0*/  UISETP.NE.AND UP0, UPT, UR39, URZ, UPT ;  /* 0x0000003f2700728c */ /* 0x000fe2000bf05270 */
[----:B---3--:R-:W-:Y:S01]  /*f8e0*/  @P2 IMAD R14, R18, R20, R13 ;  /* 0x00000014120e2224 */ /* 0x008fe200078e020d */
[----:B------:R-:W-:Y:S01]  /*f8f0*/  ULDC UR8, c[0x0][0x610] ;  /* 0x0001840000087ab9 */ /* 0x000fe20000000800 */
[----:B------:R-:W-:Y:S02]  /*f900*/  IMAD.MOV R6, RZ, RZ, -R4 ;  /* 0x000000ffff067224 */ /* 0x000fe400078e0a04 */
[----:B------:R-:W-:Y:S01]  /*f910*/  IMAD R19, R4, UR5, R19 ;  /* 0x0000000504137c24 */ /* 0x000fe2000f8e0213 */
[----:B------:R-:W-:Y:S01]  /*f920*/  LOP3.LUT R4, R9, UR4, RZ, 0xc0, !PT ;  /* 0x0000000409047c12 */ /* 0x000fe2000f8ec0ff */
[----:B------:R-:W-:Y:S01]  /*f930*/  IMAD R15, R6, UR7, R15 ;  /* 0x00000007060f7c24 */ /* 0x000fe2000f8e020f */
[----:B------:R-:W-:Y:S01]  /*f940*/  ULDC UR7, c[0x0][0x600] ;  /* 0x0001800000077ab9 */ /* 0x000fe20000000800 */
[----:B------:R-:W-:Y:S01]  /*f950*/  IMAD R14, R19, UR8, R14 ;  /* 0x00000008130e7c24 */ /* 0x000fe2000f8e020e */
[----:B------:R-:W-:Y:S01]  /*f960*/  PLOP3.LUT P0, PT, PT, PT, UP0, 0x40, 0x0 ;  /* 0x000000000000781c */ /* 0x000fe20003f0e808 */
[----:B------:R-:W-:Y:S01]  /*f970*/  IMAD R15, R15, UR7, R4 ;  /* 0x000000070f0f7c24 */ /* 0x000fe2000f8e0204 */
[----:B------:R-:W-:Y:S01]  /*f980*/  PLOP3.LUT P1, PT, PT, PT, UP0, 0x40, 0x0 ;  /* 0x000000000000781c */ /* 0x000fe20003f2e808 */
[----:B------:R-:W-:-:S03]  /*f990*/  IMAD.MOV.U32 R5, RZ, RZ, 0x1 ;  /* 0x00000001ff057424 */ /* 0x000fc600078e00ff */
[----:B------:R-:W-:Y:S02]  /*f9a0*/  SEL R6, R15, R14, P0 ;  /* 0x0000000e0f067207 */ /* 0x000fe40000000000 */
[----:B------:R-:W-:-:S07]  /*f9b0*/  SEL R4, R14, R15, P1 ;  /* 0x0000000f0e047207 */ /* 0x000fce0000800000 */
.L_x_132:
[----:B------:R-:W-:Y:S05]  /*f9c0*/  BSYNC B1 ;  /* 0x0000000000017941 */ /* 0x000fea0003800000 */
.L_x_131:
[----:B------:R-:W-:-:S13]  /*f9d0*/  LOP3.LUT P0, RZ, R5, 0xff, RZ, 0xc0, !PT ;  /* 0x000000ff05ff7812 */ /* 0x000fda000780c0ff */
[----:B------:R-:W-:Y:S05]  /*f9e0*/  @P0 BRA `(.L_x_135) ;  /* 0xfffffff400280947 */ /* 0x000fea000383ffff */
[----:B------:R-:W-:Y:S05]  /*f9f0*/  BSYNC B0 ;  /* 0x0000000000007941 */ /* 0x000fea0003800000 */
.L_x_124:
[----:B------:R-:W-:-:S03]  /*fa00*/  UMOV UR7, 0xffffffff ;  /* 0xffffffff00077882 */ /* 0x000fc60000000000 */
[----:B------:R-:W-:Y:S05]  /*fa10*/  BRA.DIV UR7, `(.L_x_136) ;  /* 0x0000000207f47947 */ /* 0x000fea000b800000 */
[----:B------:R-:W-:-:S13]  /*fa20*/  ELECT P6, URZ, PT ;  /* 0x00000000003f782f */ /* 0x000fda00038c0000 */
.L_x_149:
[----:B------:R-:W-:Y:S04]  /*fa30*/  BSSY B0, `(.L_x_137) ;  /* 0x0000023000007945 */ /* 0x000fe80003800000 */
[----:B------:R-:W-:Y:S05]  /*fa40*/  @!P6 BRA `(.L_x_138) ;  /* 0x000000000084e947 */ /* 0x000fea0003800000 */
[----:B------:R-:W-:-:S04]  /*fa50*/  ULOP3.LUT UR7, UR38, 0x2, URZ, 0xfc, !UPT ;  /* 0x0000000226077892 */ /* 0x000fc8000f8efc3f */
[----:B------:R-:W-:-:S06]  /*fa60*/  UISETP.NE.AND UP0, UPT, UR7, 0x3, UPT ;  /* 0x000000030700788c */ /* 0x000fcc000bf05270 */
[----:B------:R-:W-:-:S13]  /*fa70*/  PLOP3.LUT P0, PT, PT, PT, UP0, 0x80, 0x0 ;  /* 0x000000000000781c */ /* 0x000fda0003f0f008 */
[----:B------:R-:W-:Y:S05]  /*fa80*/  @!P0 BRA `(.L_x_139) ;  /* 0x0000000000048947 */ /* 0x000fea0003800000 */
[----:B------:R-:W-:Y:S01]  /*fa90*/  BPT.TRAP 0x1 ;  /* 0x000000040000795c */ /* 0x000fe20000300000 */
.L_x_139:
[----:B------:R-:W0:Y:S01]  /*faa0*/  S2R R3, SR_CgaCtaId ;  /* 0x0000000000037919 */ /* 0x000e220000008800 */
[----:B------:R-:W-:-:S04]  /*fab0*/  MOV R0, 0x400 ;  /* 0x0000040000007802 */ /* 0x000fc80000000f00 */
[----:B0-----:R-:W-:Y:S02]  /*fac0*/  LEA R3, R3, R0, 0x18 ;  /* 0x0000000003037211 */ /* 0x001fe400078ec0ff */
[----:B------:R-:W-:-:S03]  /*fad0*/  SHF.L.U32 R0, R10, 0x1f, RZ ;  /* 0x0000001f0a007819 */ /* 0x000fc600000006ff */
[----:B------:R-:W-:-:S04]  /*fae0*/  VIADD R3, R3, 0x18 ;  /* 0x0000001803037836 */ /* 0x000fc80000000000 */
[C---:B------:R-:W-:Y:S02]  /*faf0*/  IMAD R7, R12.reuse, 0x8, R3 ;  /* 0x000000080c077824 */ /* 0x040fe400078e0203 */
[----:B------:R-:W-:Y:S02]  /*fb00*/  VIADD R12, R12, 0x1 ;  /* 0x000000010c0c7836 */ /* 0x000fe40000000000 */
[----:B------:R-:W0:Y:S03]  /*fb10*/  SYNCS.PHASECHK.TRANS64.TRYWAIT P0, [R7+URZ], R0 ;  /* 0x00000000070075a7 */ /* 0x000e26000800017f */
[----:B------:R-:W-:-:S04]  /*fb20*/  ISETP.NE.AND P1, PT, R12, 0x3, PT ;  /* 0x000000030c00780c */ /* 0x000fc80003f25270 */
[----:B------:R-:W-:Y:S02]  /*fb30*/  SEL R5, RZ, 0x1, P1 ;  /* 0x00000001ff057807 */ /* 0x000fe40000800000 */
[----:B------:R-:W-:Y:S02]  /*fb40*/  SEL R12, R12, RZ, P1 ;  /* 0x000000ff0c0c7207 */ /* 0x000fe40000800000 */
[----:B------:R-:W-:-:S03]  /*fb50*/  LOP3.LUT R5, R10, R5, RZ, 0x3c, !PT ;  /* 0x000000050a057212 */ /* 0x000fc600078e3cff */
[----:B------:R-:W-:Y:S01]  /*fb60*/  IMAD R9, R12, 0x8, R3 ;  /* 0x000000080c097824 */ /* 0x000fe200078e0203 */
[----:B------:R-:W-:Y:S01]  /*fb70*/  SHF.L.U32 R4, R5, 0x1f, RZ ;  /* 0x0000001f05047819 */ /* 0x000fe200000006ff */
[----:B0-----:R-:W-:Y:S06]  /*fb80*/  @!P0 BRA `(.L_x_140) ;  /* 0x0000000000b88947 */ /* 0x001fec0003800000 */
.L_x_150:
[----:B------:R-:W1:Y:S01]  /*fb90*/  SYNCS.PHASECHK.TRANS64.TRYWAIT P0, [R9+URZ], R4 ;  /* 0x00000004090075a7 */ /* 0x000e62000800017f */
[----:B0-----:R-:W-:-:S05]  /*fba0*/  VIADD R0, R12, 0x1 ;  /* 0x000000010c007836 */ /* 0x001fca0000000000 */
[----:B------:R-:W-:-:S04]  /*fbb0*/  ISETP.NE.AND P1, PT, R0, 0x3, PT ;  /* 0x000000030000780c */ /* 0x000fc80003f25270 */
[----:B------:R-:W-:Y:S02]  /*fbc0*/  SEL R2, RZ, 0x1, P1 ;  /* 0x00000001ff027807 */ /* 0x000fe40000800000 */
[----:B------:R-:W-:Y:S02]  /*fbd0*/  SEL R0, R0, RZ, P1 ;  /* 0x000000ff00007207 */ /* 0x000fe40000800000 */
[----:B------:R-:W-:Y:S01]  /*fbe0*/  LOP3.LUT R2, R5, R2, RZ, 0x3c, !PT ;  /* 0x0000000205027212 */ /* 0x000fe200078e3cff */
[----:B-1----:R-:W-:Y:S06]  /*fbf0*/  @!P0 BRA `(.L_x_141) ;  /* 0x0000000000b08947 */ /* 0x002fec0003800000 */
.L_x_151:
[----:B------:R-:W-:Y:S01]  /*fc00*/  IMAD R3, R0, 0x8, R3 ;  /* 0x0000000800037824 */ /* 0x000fe200078e0203 */
[----:B------:R-:W-:-:S07]  /*fc10*/  SHF.L.U32 R0, R2, 0x1f, RZ ;  /* 0x0000001f02007819 */ /* 0x000fce00000006ff */
.L_x_142:
[----:B-1----:R1:W2:Y:S02]  /*fc20*/  SYNCS.PHASECHK.TRANS64.TRYWAIT P0, [R3+URZ], R0 ;  /* 0x00000000030075a7 */ /* 0x0022a4000800017f */
[----:B--2---:R-:W-:Y:S05]  /*fc30*/  @!P0 NANOSLEEP.SYNCS 0x989680 ;  /* 0x009896800000895d */ /* 0x004fea0003900000 */
[----:B------:R-:W2:Y:S02]  /*fc40*/  @!P0 SYNCS.PHASECHK.TRANS64 P0, [R3+URZ], R0 ;  /* 0x00000000030085a7 */ /* 0x000ea4000800007f */
[----:B--2---:R-:W-:Y:S05]  /*fc50*/  @!P0 BRA `(.L_x_142) ;  /* 0xfffffffc00f08947 */ /* 0x004fea000383ffff */
.L_x_138:
[----:B------:R-:W-:Y:S05]  /*fc60*/  BSYNC B0 ;  /* 0x0000000000007941 */ /* 0x000fea0003800000 */
.L_x_137:
[----:B------:R-:W-:Y:S05]  /*fc70*/  EXIT ;  /* 0x000000000000794d */ /* 0x000fea0003800000 */
.L_x_21:
[----:B--2---:R2:W3:Y:S02]  /*fc80*/  SYNCS.PHASECHK.TRANS64.TRYWAIT P1, [R3+URZ], R0 ;  /* 0x00000000030075a7 */ /* 0x0044e4000802017f */
[----:B---3--:R-:W-:Y:S05]  /*fc90*/  @!P1 NANOSLEEP.SYNCS 0x989680 ;  /* 0x009896800000995d */ /* 0x008fea0003900000 */
[----:B------:R-:W3:Y:S02]  /*fca0*/  @!P1 SYNCS.PHASECHK.TRANS64 P1, [R3+URZ], R0 ;  /* 0x00000000030095a7 */ /* 0x000ee4000802007f */
[----:B---3--:R-:W-:Y:S05]  /*fcb0*/  @!P1 BRA `(.L_x_21) ;  /* 0xfffffffc00f09947 */ /* 0x008fea000383ffff */
[----:B------:R-:W-:Y:S05]  /*fcc0*/  BRA `(.L_x_20) ;  /* 0xffffff1800847947 */ /* 0x000fea000383ffff */
.L_x_26:
[----:B--2---:R2:W3:Y:S02]  /*fcd0*/  SYNCS.PHASECHK.TRANS64.TRYWAIT P1, [R3+URZ], R0 ;  /* 0x00000000030075a7 */ /* 0x0044e4000802017f */
[----:B---3--:R-:W-:Y:S05]  /*fce0*/  @!P1 NANOSLEEP.SYNCS 0x989680 ;  /* 0x009896800000995d */ /* 0x008fea0003900000 */
[----:B------:R-:W3:Y:S02]  /*fcf0*/  @!P1 SYNCS.PHASECHK.TRANS64 P1, [R3+URZ], R0 ;  /* 0x00000000030095a7 */ /* 0x000ee4000802007f */
[----:B---3--:R-:W-:Y:S05]  /*fd00*/  @!P1 BRA `(.L_x_26) ;  /* 0xfffffffc00f09947 */ /* 0x008fea000383ffff */
[----:B------:R-:W-:Y:S05]  /*fd10*/  BRA `(.L_x_25) ;  /* 0xffffff38003c7947 */ /* 0x000fea000383ffff */
.L_x_125:
[----:B------:R-:W-:Y:S01]  /*fd20*/  BSSY B1, `(.L_x_143) ;  /* 0x0000006000017945 */ /* 0x000fe20003800000 */
[----:B------:R-:W-:-:S07]  /*fd30*/  IMAD.MOV.U32 R15, RZ, RZ, -0x1 ;  /* 0xffffffffff0f7424 */ /* 0x000fce00078e00ff */
[----:B------:R-:W-:Y:S05]  /*fd40*/  WARPSYNC.COLLECTIVE R15, `(.L_x_144) ;  /* 0x000000000f0c7348 */ /* 0x000fea0003c00000 */
[----:B------:R-:W-:Y:S02]  /*fd50*/  ELECT P6, UR62, PT ;  /* 0x00000000003e782f */ /* 0x000fe400038c0000 */
[----:B------:R-:W-:Y:S01]  /*fd60*/  MOV R14, UR62 ;  /* 0x0000003e000e7c02 */ /* 0x000fe20008000f00 */
[----:B------:R-:W-:Y:S10]  /*fd70*/  ENDCOLLECTIVE ;  /* 0x000000000000791b */ /* 0x000ff40003800000 */
.L_x_144:
[----:B------:R-:W-:Y:S05]  /*fd80*/  BSYNC B1 ;  /* 0x0000000000017941 */ /* 0x000fea0003800000 */
.L_x_143:
[----:B------:R-:W-:Y:S05]  /*fd90*/  BRA `(.L_x_145) ;  /* 0xfffffff000487947 */ /* 0x000fea000383ffff */
.L_x_128:
[----:B-1----:R1:W2:Y:S02]  /*fda0*/  SYNCS.PHASECHK.TRANS64.TRYWAIT P0, [R15+URZ+0x18], R6 ;  /* 0x000018060f0075a7 */ /* 0x0022a4000800017f */
[----:B--2---:R-:W-:Y:S05]  /*fdb0*/  @!P0 NANOSLEEP.SYNCS 0x989680 ;  /* 0x009896800000895d */ /* 0x004fea0003900000 */
[----:B------:R-:W2:Y:S02]  /*fdc0*/  @!P0 SYNCS.PHASECHK.TRANS64 P0, [R15+URZ+0x18], R6 ;  /* 0x000018060f0085a7 */ /* 0x000ea4000800007f */
[----:B--2---:R-:W-:Y:S05]  /*fdd0*/  @!P0 BRA `(.L_x_128) ;  /* 0xfffffffc00f08947 */ /* 0x004fea000383ffff */
[----:B------:R-:W-:Y:S05]  /*fde0*/  BRA `(.L_x_146) ;  /* 0xfffffff000847947 */ /* 0x000fea000383ffff */
.L_x_136:
[----:B------:R-:W-:Y:S01]  /*fdf0*/  BSSY B0, `(.L_x_147) ;  /* 0x0000006000007945 */ /* 0x000fe20003800000 */
[----:B------:R-:W-:-:S07]  /*fe00*/  IMAD.MOV.U32 R15, RZ, RZ, -0x1 ;  /* 0xffffffffff0f7424 */ /* 0x000fce00078e00ff */
[----:B------:R-:W-:Y:S05]  /*fe10*/  WARPSYNC.COLLECTIVE R15, `(.L_x_148) ;  /* 0x000000000f0c7348 */ /* 0x000fea0003c00000 */
[----:B------:R-:W-:Y:S02]  /*fe20*/  ELECT P6, UR62, PT ;  /* 0x00000000003e782f */ /* 0x000fe400038c0000 */
[----:B------:R-:W-:Y:S01]  /*fe30*/  MOV R14, UR62 ;  /* 0x0000003e000e7c02 */ /* 0x000fe20008000f00 */
[----:B------:R-:W-:Y:S10]  /*fe40*/  ENDCOLLECTIVE ;  /* 0x000000000000791b */ /* 0x000ff40003800000 */
.L_x_148:
[----:B------:R-:W-:Y:S05]  /*fe50*/  BSYNC B0 ;  /* 0x0000000000007941 */ /* 0x000fea0003800000 */
.L_x_147:
[----:B------:R-:W-:Y:S05]  /*fe60*/  BRA `(.L_x_149) ;  /* 0xfffffff800f07947 */ /* 0x000fea000383ffff */
.L_x_140:
[----:B0-----:R0:W1:Y:S02]  /*fe70*/  SYNCS.PHASECHK.TRANS64.TRYWAIT P0, [R7+URZ], R0 ;  /* 0x00000000070075a7 */ /* 0x001064000800017f */
[----:B-1----:R-:W-:Y:S05]  /*fe80*/  @!P0 NANOSLEEP.SYNCS 0x989680 ;  /* 0x009896800000895d */ /* 0x002fea0003900000 */
[----:B------:R-:W1:Y:S02]  /*fe90*/  @!P0 SYNCS.PHASECHK.TRANS64 P0, [R7+URZ], R0 ;  /* 0x00000000070085a7 */ /* 0x000e64000800007f */
[----:B-1----:R-:W-:Y:S05]  /*fea0*/  @!P0 BRA `(.L_x_140) ;  /* 0xfffffffc00f08947 */ /* 0x002fea000383ffff */
[----:B------:R-:W-:Y:S05]  /*feb0*/  BRA `(.L_x_150) ;  /* 0xfffffffc00347947 */ /* 0x000fea000383ffff */
.L_x_141:
[----:B0-----:R0:W1:Y:S02]  /*fec0*/  SYNCS.PHASECHK.TRANS64.TRYWAIT P0, [R9+URZ], R4 ;  /* 0x00000004090075a7 */ /* 0x001064000800017f */
[----:B-1----:R-:W-:Y:S05]  /*fed0*/  @!P0 NANOSLEEP.SYNCS 0x989680 ;  /* 0x009896800000895d */ /* 0x002fea0003900000 */
[----:B------:R-:W1:Y:S02]  /*fee0*/  @!P0 SYNCS.PHASECHK.TRANS64 P0, [R9+URZ], R4 ;  /* 0x00000004090085a7 */ /* 0x000e64000800007f */
[----:B-1----:R-:W-:Y:S05]  /*fef0*/  @!P0 BRA `(.L_x_141) ;  /* 0xfffffffc00f08947 */ /* 0x002fea000383ffff */
[----:B------:R-:W-:Y:S05]  /*ff00*/  BRA `(.L_x_151) ;  /* 0xfffffffc003c7947 */ /* 0x000fea000383ffff */
.L_x_152:
[----:B------:R-:W-:-:S00]  /*ff10*/  BRA `(.L_x_152) ;  /* 0xfffffffc00fc7947 */ /* 0x000fc0000383ffff */
[----:B------:R-:W-:-:S00]  /*ff20*/  NOP ;  /* 0x0000000000007918 */ /* 0x000fc00000000000 */
        /* <DEDUP_REMOVED lines=13> */
.L_x_153:


//--------------------- .nv.global.init           --------------------------
	.section	.nv.global.init,"aw",@progbits
.nv.global.init:
	.type		$str$22,@object
	.size		$str$22,($str$23 - $str$22)
$str$22:
        /*0000*/ 	.byte	0x6b, 0x5f, 0x74, 0x69, 0x6c, 0x65, 0x5f, 0x63, 0x6f, 0x75, 0x6e, 0x74, 0x20, 0x3e, 0x3d, 0x20
        /*0010*/ 	.byte	0x31, 0x00
	.type		$str$23,@object
	.size		$str$23,(__unnamed_1 - $str$23)
$str$23:
        /*0012*/ 	.byte	0x2f, 0x74, 0x6d, 0x70, 0x2f, 0x63, 0x75, 0x74, 0x6c, 0x61, 0x73, 0x73, 0x5f, 0x73, 0x77, 0x65
        /*0022*/ 	.byte	0x65, 0x70, 0x5f, 0x73, 0x72, 0x63, 0x2f, 0x69, 0x6e, 0x63, 0x6c, 0x75, 0x64, 0x65, 0x2f, 0x63
        /*0032*/ 	.byte	0x75, 0x74, 0x6c, 0x61, 0x73, 0x73, 0x2f, 0x67, 0x65, 0x6d, 0x6d, 0x2f, 0x63, 0x6f, 0x6c, 0x6c
        /*0042*/ 	.byte	0x65, 0x63, 0x74, 0x69, 0x76, 0x65, 0x2f, 0x73, 0x6d, 0x39, 0x30, 0x5f, 0x6d, 0x6d, 0x61, 0x5f
        /*0052*/ 	.byte	0x74, 0x6d, 0x61, 0x5f, 0x67, 0x6d, 0x6d, 0x61, 0x5f, 0x73, 0x73, 0x5f, 0x77, 0x61, 0x72, 0x70
        /*0062*/ 	.byte	0x73, 0x70, 0x65, 0x63, 0x69, 0x61, 0x6c, 0x69, 0x7a, 0x65, 0x64, 0x2e, 0x68, 0x70, 0x70, 0x00
	.type		__unnamed_1,@object
	.size		__unnamed_1,(.L_0 - __unnamed_1)
__unnamed_1:
        /*0072*/ 	.byte	0x76, 0x6f, 0x69, 0x64, 0x20, 0x63, 0x75, 0x74, 0x6c, 0x61, 0x73, 0x73, 0x3a, 0x3a, 0x67, 0x65
        /* <DEDUP_REMOVED lines=172> */
        /*0b42*/ 	.byte	0x65, 0x3a, 0x3a, 0x69, 0x64, 0x65, 0x6e, 0x74, 0x69, 0x74, 0x79, 0x5d, 0x00
.L_0:


//--------------------- .nv.shared._ZN7cutlass13device_kernelINS_4gemm6kernel13GemmUniversalIN4cute5tupleIJiiiiEEENS1_10collective13CollectiveMmaINS1_34MainloopSm90TmaGmmaWarpSpecializedILi3ENS5_IJNS4_1CILi2EEENSA_ILi1EEESC_EEENS1_35KernelTmaWarpSpecializedCooperativeEEENS5_IJNSA_ILi512EEENSA_ILi80EEENSA_ILi128EEEEEEaNS5_IJlSC_lEEEaSK_NS4_8TiledMMAINS4_8MMA_AtomIJNS4_4SM904GMMA26MMA_64x16x32_S32S8S8_SS_TNEEEENS4_6LayoutISD_NS5_IJSC_NSA_ILi0EEESS_EEEEENS5_IJNS4_10UnderscoreESV_SV_EEEEENS4_13SM90_TMA_LOADENS4_14ComposedLayoutINS4_7SwizzleILi3ELi4ELi3EEENS4_18smem_ptr_flag_bitsILi8EEENSR_INS5_IJNSA_ILi8EEESI_EEENS5_IJSI_SC_EEEEEEEvNS4_8identityENS4_23SM90_TMA_LOAD_MULTICASTES18_vS19_EENS_8epilogue10collective6detail29Sm90TmaWarpSpecializedAdapterINS1D_15DefaultEpilogueIaSK_SK_NS1C_6thread17LinearCombinationIaLi1EiiLNS1H_9ScaleType4KindE0ELNS_15FloatRoundStyleE2EaEENS1_15EpilogueDefaultEEEEEvvEEEEvNT_6ParamsE --------------------------
	.section	.nv.shared._ZN7cutlass13device_kernelINS_4gemm6kernel13GemmUniversalIN4cute5tupleIJiiiiEEENS1_10collective13CollectiveMmaINS1_34MainloopSm90TmaGmmaWarpSpecializedILi3ENS5_IJNS4_1CILi2EEENSA_ILi1EEESC_EEENS1_35KernelTmaWarpSpecializedCooperativeEEENS5_IJNSA_ILi512EEENSA_ILi80EEENSA_ILi128EEEEEEaNS5_IJlSC_lEEEaSK_NS4_8TiledMMAINS4_8MMA_AtomIJNS4_4SM904GMMA26MMA_64x16x32_S32S8S8_SS_TNEEEENS4_6LayoutISD_NS5_IJSC_NSA_ILi0EEESS_EEEEENS5_IJNS4_10UnderscoreESV_SV_EEEEENS4_13SM90_TMA_LOADENS4_14ComposedLayoutINS4_7SwizzleILi3ELi4ELi3EEENS4_18smem_ptr_flag_bitsILi8EEENSR_INS5_IJNSA_ILi8EEESI_EEENS5_IJSI_SC_EEEEEEEvNS4_8identityENS4_23SM90_TMA_LOAD_MULTICASTES18_vS19_EENS_8epilogue10collective6detail29Sm90TmaWarpSpecializedAdapterINS1D_15DefaultEpilogueIaSK_SK_NS1C_6thread17LinearCombinationIaLi1EiiLNS1H_9ScaleType4KindE0ELNS_15FloatRoundStyleE2EaEENS1_15EpilogueDefaultEEEEEvvEEEEvNT_6ParamsE,"aw",@nobits
	.sectionflags	@""
	.align	16
	.zero		1024


//--------------------- .nv.shared.reserved.0     --------------------------
	.section	.nv.shared.reserved.0,"aw",@nobits
	.weak		__nv_reservedSMEM_offset_0_alias
	.size		__nv_reservedSMEM_offset_0_alias, 0, 0
	.other		__nv_reservedSMEM_offset_0_alias,@"STO_CUDA_RESERVED_SHARED STV_DEFAULT"
__nv_reservedSMEM_offset_0_alias:
	.zero		0


//--------------------- .nv.global                --------------------------
	.section	.nv.global,"aw",@nobits
.nv.global:
	.type		_ZN39_INTERNAL_3da40829_4_k_cu_715fb15f_40644cute1_E,@object
	.size		_ZN39_INTERNAL_3da40829_4_k_cu_715fb15f_40644cute1_E,(_ZN39_INTERNAL_3da40829_4_k_cu_715fb15f_40644cuda3std3__45__cpo6cbeginE - _ZN39_INTERNAL_3da40829_4_k_cu_715fb15f_40644cute1_E)
_ZN39_INTERNAL_3da40829_4_k_cu_715fb15f_40644cute1_E:
	.zero		1
	.type		_ZN39_INTERNAL_3da40829_4_k_cu_715fb15f_40644cuda3std3__45__cpo6cbeginE,@object
	.size		_ZN39_INTERNAL_3da40829_4_k_cu_715fb15f_40644cuda3std3__45__cpo6cbeginE,(_ZN39_INTERNAL_3da40829_4_k_cu_715fb15f_40644cuda3std3__48in_placeE - _ZN39_INTERNAL_3da40829_4_k_cu_715fb15f_40644cuda3std3__45__cpo6cbeginE)
_ZN39_INTERNAL_3da40829_4_k_cu_715fb15f_40644cuda3std3__45__cpo6cbeginE:
	.zero		1
	.type		_ZN39_INTERNAL_3da40829_4_k_cu_715fb15f_40644cuda3std3__48in_placeE,@object
	.size		_ZN39_INTERNAL_3da40829_4_k_cu_715fb15f_40644cuda3std3__48in_placeE,(_ZN39_INTERNAL_3da40829_4_k_cu_715fb15f_40644cuda3std6ranges3__45__cpo9iter_moveE - _ZN39_INTERNAL_3da40829_4_k_cu_715fb15f_40644cuda3std3__48in_placeE)
_ZN39_INTERNAL_3da40829_4_k_cu_715fb15f_40644cuda3std3__48in_placeE:
	.zero		1
	.type		_ZN39_INTERNAL_3da40829_4_k_cu_715fb15f_40644cuda3std6ranges3__45__cpo9iter_moveE,@object
	.size		_ZN39_INTERNAL_3da40829_4_k_cu_715fb15f_40644cuda3std6ranges3__45__cpo9iter_moveE,(_ZN39_INTERNAL_3da40829_4_k_cu_715fb15f_40644cuda3std3__45__cpo5beginE - _ZN39_INTERNAL_3da40829_4_k_cu_715fb15f_40644cuda3std6ranges3__45__cpo9iter_moveE)
_ZN39_INTERNAL_3da40829_4_k_cu_715fb15f_40644cuda3std6ranges3__45__cpo9iter_moveE:
	.zero		1
	.type		_ZN39_INTERNAL_3da40829_4_k_cu_715fb15f_40644cuda3std3__45__cpo5beginE,@object
	.size		_ZN39_INTERNAL_3da40829_4_k_cu_715fb15f_40644cuda3std3__45__cpo5beginE,(_ZN39_INTERNAL_3da40829_4_k_cu_715fb15f_40644cuda3std3__441_GLOBAL__N__3da40829_4_k_cu_715fb15f_40646ignoreE - _ZN39_INTERNAL_3da40829_4_k_cu_715fb15f_40644cuda3std3__45__cpo5beginE)
_ZN39_INTERNAL_3da40829_4_k_cu_715fb15f_40644cuda3std3__45__cpo5beginE:
	.zero		1
	.type		_ZN39_INTERNAL_3da40829_4_k_cu_715fb15f_40644cuda3std3__441_GLOBAL__N__3da40829_4_k_cu_715fb15f_40646ignoreE,@object
	.size		_ZN39_INTERNAL_3da40829_4_k_cu_715fb15f_40644cuda3std3__441_GLOBAL__N__3da40829_4_k_cu_715fb15f_40646ignoreE,(_ZN39_INTERNAL_3da40829_4_k_cu_715fb15f_40644cute7productE - _ZN39_INTERNAL_3da40829_4_k_cu_715fb15f_40644cuda3std3__441_GLOBAL__N__3da40829_4_k_cu_715fb15f_40646ignoreE)
_ZN39_INTERNAL_3da40829_4_k_cu_715fb15f_40644cuda3std3__441_GLOBAL__N__3da40829_4_k_cu_715fb15f_40646ignoreE:
	.zero		1
	.type		_ZN39_INTERNAL_3da40829_4_k_cu_715fb15f_40644cute7productE,@object
	.size		_ZN39_INTERNAL_3da40829_4_k_cu_715fb15f_40644cute7productE,(_ZN39_INTERNAL_3da40829_4_k_cu_715fb15f_40644cuda3std3__45__cpo3endE - _ZN39_INTERNAL_3da40829_4_k_cu_715fb15f_40644cute7productE)
_ZN39_INTERNAL_3da40829_4_k_cu_715fb15f_40644cute7productE:
	.zero		1
	.type		_ZN39_INTERNAL_3da40829_4_k_cu_715fb15f_40644cuda3std3__45__cpo3endE,@object
	.size		_ZN39_INTERNAL_3da40829_4_k_cu_715fb15f_40644cuda3std3__45__cpo3endE,(_ZN39_INTERNAL_3da40829_4_k_cu_715fb15f_40644cuda3std3__419piecewise_constructE - _ZN39_INTERNAL_3da40829_4_k_cu_715fb15f_40644cuda3std3__45__cpo3endE)
_ZN39_INTERNAL_3da40829_4_k_cu_715fb15f_40644cuda3std3__45__cpo3endE:
	.zero		1
	.type		_ZN39_INTERNAL_3da40829_4_k_cu_715fb15f_40644cuda3std3__419piecewise_constructE,@object
	.size		_ZN39_INTERNAL_3da40829_4_k_cu_715fb15f_40644cuda3std3__419piecewise_constructE,(_ZN39_INTERNAL_3da40829_4_k_cu_715fb15f_40644cuda3std3__45__cpo4cendE - _ZN39_INTERNAL_3da40829_4_k_cu_715fb15f_40644cuda3std3__419piecewise_constructE)
_ZN39_INTERNAL_3da40829_4_k_cu_715fb15f_40644cuda3std3__419piecewise_constructE:
	.zero		1
	.type		_ZN39_INTERNAL_3da40829_4_k_cu_715fb15f_40644cuda3std3__45__cpo4cendE,@object
	.size		_ZN39_INTERNAL_3da40829_4_k_cu_715fb15f_40644cuda3std3__45__cpo4cendE,(_ZN39_INTERNAL_3da40829_4_k_cu_715fb15f_40644cuda3std6ranges3__45__cpo4swapE - _ZN39_INTERNAL_3da40829_4_k_cu_715fb15f_40644cuda3std3__45__cpo4cendE)
_ZN39_INTERNAL_3da40829_4_k_cu_715fb15f_40644cuda3std3__45__cpo4cendE:
	.zero		1
	.type		_ZN39_INTERNAL_3da40829_4_k_cu_715fb15f_40644cuda3std6ranges3__45__cpo4swapE,@object
	.size		_ZN39_INTERNAL_3da40829_4_k_cu_715fb15f_40644cuda3std6ranges3__45__cpo4swapE,(.L_8 - _ZN39_INTERNAL_3da40829_4_k_cu_715fb15f_40644cuda3std6ranges3__45__cpo4swapE)
_ZN39_INTERNAL_3da40829_4_k_cu_715fb15f_40644cuda3std6ranges3__45__cpo4swapE:
	.zero		1
.L_8:


//--------------------- .nv.constant0._ZN7cutlass13device_kernelINS_4gemm6kernel13GemmUniversalIN4cute5tupleIJiiiiEEENS1_10collective13CollectiveMmaINS1_34MainloopSm90TmaGmmaWarpSpecializedILi3ENS5_IJNS4_1CILi2EEENSA_ILi1EEESC_EEENS1_35KernelTmaWarpSpecializedCooperativeEEENS5_IJNSA_ILi512EEENSA_ILi80EEENSA_ILi128EEEEEEaNS5_IJlSC_lEEEaSK_NS4_8TiledMMAINS4_8MMA_AtomIJNS4_4SM904GMMA26MMA_64x16x32_S32S8S8_SS_TNEEEENS4_6LayoutISD_NS5_IJSC_NSA_ILi0EEESS_EEEEENS5_IJNS4_10UnderscoreESV_SV_EEEEENS4_13SM90_TMA_LOADENS4_14ComposedLayoutINS4_7SwizzleILi3ELi4ELi3EEENS4_18smem_ptr_flag_bitsILi8EEENSR_INS5_IJNSA_ILi8EEESI_EEENS5_IJSI_SC_EEEEEEEvNS4_8identityENS4_23SM90_TMA_LOAD_MULTICASTES18_vS19_EENS_8epilogue10collective6detail29Sm90TmaWarpSpecializedAdapterINS1D_15DefaultEpilogueIaSK_SK_NS1C_6thread17LinearCombinationIaLi1EiiLNS1H_9ScaleType4KindE0ELNS_15FloatRoundStyleE2EaEENS1_15EpilogueDefaultEEEEEvvEEEEvNT_6ParamsE --------------------------
	.section	.nv.constant0._ZN7cutlass13device_kernelINS_4gemm6kernel13GemmUniversalIN4cute5tupleIJiiiiEEENS1_10collective13CollectiveMmaINS1_34MainloopSm90TmaGmmaWarpSpecializedILi3ENS5_IJNS4_1CILi2EEENSA_ILi1EEESC_EEENS1_35KernelTmaWarpSpecializedCooperativeEEENS5_IJNSA_ILi512EEENSA_ILi80EEENSA_ILi128EEEEEEaNS5_IJlSC_lEEEaSK_NS4_8TiledMMAINS4_8MMA_AtomIJNS4_4SM904GMMA26MMA_64x16x32_S32S8S8_SS_TNEEEENS4_6LayoutISD_NS5_IJSC_NSA_ILi0EEESS_EEEEENS5_IJNS4_10UnderscoreESV_SV_EEEEENS4_13SM90_TMA_LOADENS4_14ComposedLayoutINS4_7SwizzleILi3ELi4ELi3EEENS4_18smem_ptr_flag_bitsILi8EEENSR_INS5_IJNSA_ILi8EEESI_EEENS5_IJSI_SC_EEEEEEEvNS4_8identityENS4_23SM90_TMA_LOAD_MULTICASTES18_vS19_EENS_8epilogue10collective6detail29Sm90TmaWarpSpecializedAdapterINS1D_15DefaultEpilogueIaSK_SK_NS1C_6thread17LinearCombinationIaLi1EiiLNS1H_9ScaleType4KindE0ELNS_15FloatRoundStyleE2EaEENS1_15EpilogueDefaultEEEEEvvEEEEvNT_6ParamsE,"a",@progbits
	.sectionflags	@""
	.align	4
.nv.constant0._ZN7cutlass13device_kernelINS_4gemm6kernel13GemmUniversalIN4cute5tupleIJiiiiEEENS1_10collective13CollectiveMmaINS1_34MainloopSm90TmaGmmaWarpSpecializedILi3ENS5_IJNS4_1CILi2EEENSA_ILi1EEESC_EEENS1_35KernelTmaWarpSpecializedCooperativeEEENS5_IJNSA_ILi512EEENSA_ILi80EEENSA_ILi128EEEEEEaNS5_IJlSC_lEEEaSK_NS4_8TiledMMAINS4_8MMA_AtomIJNS4_4SM904GMMA26MMA_64x16x32_S32S8S8_SS_TNEEEENS4_6LayoutISD_NS5_IJSC_NSA_ILi0EEESS_EEEEENS5_IJNS4_10UnderscoreESV_SV_EEEEENS4_13SM90_TMA_LOADENS4_14ComposedLayoutINS4_7SwizzleILi3ELi4ELi3EEENS4_18smem_ptr_flag_bitsILi8EEENSR_INS5_IJNSA_ILi8EEESI_EEENS5_IJSI_SC_EEEEEEEvNS4_8identityENS4_23SM90_TMA_LOAD_MULTICASTES18_vS19_EENS_8epilogue10collective6detail29Sm90TmaWarpSpecializedAdapterINS1D_15DefaultEpilogueIaSK_SK_NS1C_6thread17LinearCombinationIaLi1EiiLNS1H_9ScaleType4KindE0ELNS_15FloatRoundStyleE2EaEENS1_15EpilogueDefaultEEEEEvvEEEEvNT_6ParamsE:
	.zero		1664


//--------------------- SYMBOLS --------------------------

	.type		.nv.reservedSmem.offset0,@object
	.size		.nv.reservedSmem.offset0,0x4
	.type		__assertfail,@function
